// auto-generated by cutlass_sweep.gemm — config: {"arch": "sm_90", "cluster_m": 1, "cluster_n": 1, "dtype": "bf16", "dtype_b": "bf16", "layout": "nt", "stages": 0, "tile_k": 128, "tile_m": 256, "tile_n": 176}
#include "cutlass/cutlass.h"
#include "cutlass/gemm/collective/collective_builder.hpp"
#include "cutlass/gemm/device/gemm_universal_adapter.h"
#include "cutlass/gemm/kernel/gemm_universal.hpp"
#include "cutlass/epilogue/collective/collective_builder.hpp"

using ElemA = cutlass::bfloat16_t;
using ElemB = cutlass::bfloat16_t;
using ElemCD = cutlass::bfloat16_t;
using Acc  = float;
using TileShape    = cute::Shape<cute::_256, cute::_176, cute::_128>;
using ClusterShape = cute::Shape<cute::_1, cute::_1, cute::_1>;

using CollectiveEpilogue = typename cutlass::epilogue::collective::CollectiveBuilder<
    cutlass::arch::Sm90, cutlass::arch::OpClassTensorOp,
    TileShape, ClusterShape,
    cutlass::epilogue::collective::EpilogueTileAuto,
    Acc, Acc,
    ElemCD, cutlass::layout::RowMajor, 128 / cutlass::sizeof_bits<ElemCD>::value,
    ElemCD, cutlass::layout::RowMajor, 128 / cutlass::sizeof_bits<ElemCD>::value,
    cutlass::epilogue::collective::EpilogueScheduleAuto
  >::CollectiveOp;

using CollectiveMainloop = typename cutlass::gemm::collective::CollectiveBuilder<
    cutlass::arch::Sm90, cutlass::arch::OpClassTensorOp,
    ElemA, cutlass::layout::RowMajor, 128 / cutlass::sizeof_bits<ElemA>::value,
    ElemB, cutlass::layout::ColumnMajor, 128 / cutlass::sizeof_bits<ElemB>::value,
    Acc,
    TileShape, ClusterShape,
    cutlass::gemm::collective::StageCountAutoCarveout<static_cast<int>(sizeof(typename CollectiveEpilogue::SharedStorage))>,
    cutlass::gemm::collective::KernelScheduleAuto
  >::CollectiveOp;

using GemmKernel = cutlass::gemm::kernel::GemmUniversal<
    cute::Shape<int,int,int,int>,
    CollectiveMainloop,
    CollectiveEpilogue
>;
using Gemm = cutlass::gemm::device::GemmUniversalAdapter<GemmKernel>;

// Force the device kernel symbol into the cubin without needing a host main.
auto* _anchor = &cutlass::device_kernel<GemmKernel>;


// ===== COMPILED SASS (sm_90a) =====

	.target	sm_90a

	.elftype	@"ET_EXEC"


//--------------------- .note.nv.tkinfo           --------------------------
	.section	.note.nv.tkinfo,"",@"SHT_NOTE"
	.sectionflags	@"SHF_NOTE_NV_TKINFO"
	.tkinfo
        /*0018*/ 	.word	0x00000002
        /*0030*/ 	.string	""
        /*0030*/ 	.string	"ptxas"
        /*0030*/ 	.string	"Cuda compilation tools, release 13.0, V13.0.88"
        /*0030*/ 	.string	"Build cuda_13.0.r13.0/compiler.36424714_0"
        /*0030*/ 	.string	"-arch sm_90a -m 64 "



//--------------------- .note.nv.cuinfo           --------------------------
	.section	.note.nv.cuinfo,"",@"SHT_NOTE"
	.sectionflags	@"SHF_NOTE_NV_CUINFO"
        /*0018*/ 	.short	0x0002
        /*001a*/ 	.short	0x005a
        /*001c*/ 	.short	0x0082
	.zero		2


//--------------------- .nv.info                  --------------------------
	.section	.nv.info,"",@"SHT_CUDA_INFO"
	.align	4


	//----- nvinfo : EIATTR_REGCOUNT
	.align		4
        /*0000*/ 	.byte	0x04, 0x2f
        /*0002*/ 	.short	(.L_15 - .L_14)
	.align		4
.L_14:
        /*0004*/ 	.word	index@(_ZN7cutlass13device_kernelINS_4gemm6kernel13GemmUniversalIN4cute5tupleIJiiiiEEENS1_10collective13CollectiveMmaINS1_34MainloopSm90TmaGmmaWarpSpecializedILi2ENS5_IJNS4_1CILi1EEESB_SB_EEENS1_35KernelTmaWarpSpecializedCooperativeEEENS5_IJNSA_ILi256EEENSA_ILi176EEENSA_ILi128EEEEEENS_10bfloat16_tENS5_IJlSB_lEEESJ_SK_NS4_8TiledMMAINS4_8MMA_AtomIJNS4_4SM904GMMA27MMA_64x16x16_F32BF16BF16_SSILNSO_5MajorE0ELSQ_0ELNSO_7ScaleInE1ELSR_1EEEEEENS4_6LayoutINS5_IJNSA_ILi2EEESB_SB_EEENS5_IJSB_NSA_ILi0EEESX_EEEEENS5_IJNS4_10UnderscoreES10_S10_EEEEENS4_13SM90_TMA_LOADENS4_14ComposedLayoutINS4_7SwizzleILi3ELi4ELi3EEENS4_18smem_ptr_flag_bitsILi16EEENSU_INS5_IJNSA_ILi8EEENSA_ILi64EEEEEENS5_IJS1A_SB_EEEEEEEvNS4_8identityES13_S1E_vS1F_EENS_8epilogue10collective6detail29Sm90TmaWarpSpecializedAdapterINS1I_15DefaultEpilogueISJ_SK_SK_NS1H_6thread17LinearCombinationISJ_Li1EffLNS1M_9ScaleType4KindE0ELNS_15FloatRoundStyleE2ESJ_EENS1_15EpilogueDefaultEEEEEvvEEEEvNT_6ParamsE)
        /*0008*/ 	.word	0x000000a8


	//----- nvinfo : EIATTR_FRAME_SIZE
	.align		4
.L_15:
        /*000c*/ 	.byte	0x04, 0x11
        /*000e*/ 	.short	(.L_17 - .L_16)
	.align		4
.L_16:
        /*0010*/ 	.word	index@(_ZN7cutlass13device_kernelINS_4gemm6kernel13GemmUniversalIN4cute5tupleIJiiiiEEENS1_10collective13CollectiveMmaINS1_34MainloopSm90TmaGmmaWarpSpecializedILi2ENS5_IJNS4_1CILi1EEESB_SB_EEENS1_35KernelTmaWarpSpecializedCooperativeEEENS5_IJNSA_ILi256EEENSA_ILi176EEENSA_ILi128EEEEEENS_10bfloat16_tENS5_IJlSB_lEEESJ_SK_NS4_8TiledMMAINS4_8MMA_AtomIJNS4_4SM904GMMA27MMA_64x16x16_F32BF16BF16_SSILNSO_5MajorE0ELSQ_0ELNSO_7ScaleInE1ELSR_1EEEEEENS4_6LayoutINS5_IJNSA_ILi2EEESB_SB_EEENS5_IJSB_NSA_ILi0EEESX_EEEEENS5_IJNS4_10UnderscoreES10_S10_EEEEENS4_13SM90_TMA_LOADENS4_14ComposedLayoutINS4_7SwizzleILi3ELi4ELi3EEENS4_18smem_ptr_flag_bitsILi16EEENSU_INS5_IJNSA_ILi8EEENSA_ILi64EEEEEENS5_IJS1A_SB_EEEEEEEvNS4_8identityES13_S1E_vS1F_EENS_8epilogue10collective6detail29Sm90TmaWarpSpecializedAdapterINS1I_15DefaultEpilogueISJ_SK_SK_NS1H_6thread17LinearCombinationISJ_Li1EffLNS1M_9ScaleType4KindE0ELNS_15FloatRoundStyleE2ESJ_EENS1_15EpilogueDefaultEEEEEvvEEEEvNT_6ParamsE)
        /*0014*/ 	.word	0x00000000


	//----- nvinfo : EIATTR_MIN_STACK_SIZE
	.align		4
.L_17:
        /*0018*/ 	.byte	0x04, 0x12
        /*001a*/ 	.short	(.L_19 - .L_18)
	.align		4
.L_18:
        /*001c*/ 	.word	index@(_ZN7cutlass13device_kernelINS_4gemm6kernel13GemmUniversalIN4cute5tupleIJiiiiEEENS1_10collective13CollectiveMmaINS1_34MainloopSm90TmaGmmaWarpSpecializedILi2ENS5_IJNS4_1CILi1EEESB_SB_EEENS1_35KernelTmaWarpSpecializedCooperativeEEENS5_IJNSA_ILi256EEENSA_ILi176EEENSA_ILi128EEEEEENS_10bfloat16_tENS5_IJlSB_lEEESJ_SK_NS4_8TiledMMAINS4_8MMA_AtomIJNS4_4SM904GMMA27MMA_64x16x16_F32BF16BF16_SSILNSO_5MajorE0ELSQ_0ELNSO_7ScaleInE1ELSR_1EEEEEENS4_6LayoutINS5_IJNSA_ILi2EEESB_SB_EEENS5_IJSB_NSA_ILi0EEESX_EEEEENS5_IJNS4_10UnderscoreES10_S10_EEEEENS4_13SM90_TMA_LOADENS4_14ComposedLayoutINS4_7SwizzleILi3ELi4ELi3EEENS4_18smem_ptr_flag_bitsILi16EEENSU_INS5_IJNSA_ILi8EEENSA_ILi64EEEEEENS5_IJS1A_SB_EEEEEEEvNS4_8identityES13_S1E_vS1F_EENS_8epilogue10collective6detail29Sm90TmaWarpSpecializedAdapterINS1I_15DefaultEpilogueISJ_SK_SK_NS1H_6thread17LinearCombinationISJ_Li1EffLNS1M_9ScaleType4KindE0ELNS_15FloatRoundStyleE2ESJ_EENS1_15EpilogueDefaultEEEEEvvEEEEvNT_6ParamsE)
        /*0020*/ 	.word	0x00000000
.L_19:


//--------------------- .nv.compat                --------------------------
	.section	.nv.compat,"",@"SHT_CUDA_COMPAT_INFO"
	.align	4
        /*0000*/ 	.byte	0x02, 0x09, 0x01, 0x00, 0x02, 0x02, 0x04, 0x00, 0x02, 0x05, 0x05, 0x00, 0x03, 0x07, 0x01, 0x01
        /*0010*/ 	.byte	0x02, 0x03, 0x01, 0x00, 0x02, 0x06, 0x01, 0x00, 0x04, 0x0b, 0x08, 0x00, 0x00, 0x00, 0x00, 0x00
        /*0020*/ 	.byte	0x00, 0x00, 0x00, 0x00


//--------------------- .nv.info._ZN7cutlass13device_kernelINS_4gemm6kernel13GemmUniversalIN4cute5tupleIJiiiiEEENS1_10collective13CollectiveMmaINS1_34MainloopSm90TmaGmmaWarpSpecializedILi2ENS5_IJNS4_1CILi1EEESB_SB_EEENS1_35KernelTmaWarpSpecializedCooperativeEEENS5_IJNSA_ILi256EEENSA_ILi176EEENSA_ILi128EEEEEENS_10bfloat16_tENS5_IJlSB_lEEESJ_SK_NS4_8TiledMMAINS4_8MMA_AtomIJNS4_4SM904GMMA27MMA_64x16x16_F32BF16BF16_SSILNSO_5MajorE0ELSQ_0ELNSO_7ScaleInE1ELSR_1EEEEEENS4_6LayoutINS5_IJNSA_ILi2EEESB_SB_EEENS5_IJSB_NSA_ILi0EEESX_EEEEENS5_IJNS4_10UnderscoreES10_S10_EEEEENS4_13SM90_TMA_LOADENS4_14ComposedLayoutINS4_7SwizzleILi3ELi4ELi3EEENS4_18smem_ptr_flag_bitsILi16EEENSU_INS5_IJNSA_ILi8EEENSA_ILi64EEEEEENS5_IJS1A_SB_EEEEEEEvNS4_8identityES13_S1E_vS1F_EENS_8epilogue10collective6detail29Sm90TmaWarpSpecializedAdapterINS1I_15DefaultEpilogueISJ_SK_SK_NS1H_6thread17LinearCombinationISJ_Li1EffLNS1M_9ScaleType4KindE0ELNS_15FloatRoundStyleE2ESJ_EENS1_15EpilogueDefaultEEEEEvvEEEEvNT_6ParamsE --------------------------
	.section	.nv.info._ZN7cutlass13device_kernelINS_4gemm6kernel13GemmUniversalIN4cute5tupleIJiiiiEEENS1_10collective13CollectiveMmaINS1_34MainloopSm90TmaGmmaWarpSpecializedILi2ENS5_IJNS4_1CILi1EEESB_SB_EEENS1_35KernelTmaWarpSpecializedCooperativeEEENS5_IJNSA_ILi256EEENSA_ILi176EEENSA_ILi128EEEEEENS_10bfloat16_tENS5_IJlSB_lEEESJ_SK_NS4_8TiledMMAINS4_8MMA_AtomIJNS4_4SM904GMMA27MMA_64x16x16_F32BF16BF16_SSILNSO_5MajorE0ELSQ_0ELNSO_7ScaleInE1ELSR_1EEEEEENS4_6LayoutINS5_IJNSA_ILi2EEESB_SB_EEENS5_IJSB_NSA_ILi0EEESX_EEEEENS5_IJNS4_10UnderscoreES10_S10_EEEEENS4_13SM90_TMA_LOADENS4_14ComposedLayoutINS4_7SwizzleILi3ELi4ELi3EEENS4_18smem_ptr_flag_bitsILi16EEENSU_INS5_IJNSA_ILi8EEENSA_ILi64EEEEEENS5_IJS1A_SB_EEEEEEEvNS4_8identityES13_S1E_vS1F_EENS_8epilogue10collective6detail29Sm90TmaWarpSpecializedAdapterINS1I_15DefaultEpilogueISJ_SK_SK_NS1H_6thread17LinearCombinationISJ_Li1EffLNS1M_9ScaleType4KindE0ELNS_15FloatRoundStyleE2ESJ_EENS1_15EpilogueDefaultEEEEEvvEEEEvNT_6ParamsE,"",@"SHT_CUDA_INFO"
	.sectionflags	@""
	.align	4


	//----- nvinfo : EIATTR_CUDA_API_VERSION
	.align		4
        /*0000*/ 	.byte	0x04, 0x37
        /*0002*/ 	.short	(.L_21 - .L_20)
.L_20:
        /*0004*/ 	.word	0x00000082


	//----- nvinfo : EIATTR_KPARAM_INFO
	.align		4
.L_21:
        /*0008*/ 	.byte	0x04, 0x17
        /*000a*/ 	.short	(.L_23 - .L_22)
.L_22:
        /*000c*/ 	.word	0x00000000
        /*0010*/ 	.short	0x0000
        /*0012*/ 	.short	0x0070
        /*0014*/ 	.byte	0x00, 0xf0, 0x01, 0x10


	//----- nvinfo : EIATTR_SPARSE_MMA_MASK
	.align		4
.L_23:
        /*0018*/ 	.byte	0x03, 0x50
        /*001a*/ 	.short	0x0000


	//----- nvinfo : EIATTR_MAXREG_COUNT
	.align		4
        /*001c*/ 	.byte	0x03, 0x1b
        /*001e*/ 	.short	0x00a8


	//----- nvinfo : EIATTR_NUM_BARRIERS
	.align		4
        /*0020*/ 	.byte	0x02, 0x4c
        /*0022*/ 	.byte	0x01
	.zero		1


	//----- nvinfo : EIATTR_EXTERNS
	.align		4
        /*0024*/ 	.byte	0x04, 0x0f
        /*0026*/ 	.short	(.L_25 - .L_24)


	//   ....[0]....
	.align		4
.L_24:
        /*0028*/ 	.word	index@(__assertfail)


	//----- nvinfo : EIATTR_MERCURY_ISA_VERSION
	.align		4
.L_25:
        /*002c*/ 	.byte	0x03, 0x5f
        /*002e*/ 	.short	0x0101


	//----- nvinfo : EIATTR_INT_WARP_WIDE_INSTR_OFFSETS
	.align		4
        /*0030*/ 	.byte	0x04, 0x31
        /*0032*/ 	.short	(.L_27 - .L_26)


	//   ....[0]....
.L_26:
        /*0034*/ 	.word	0x00000380


	//   ....[1]....
        /*0038*/ 	.word	0x00000390


	//   ....[2]....
        /*003c*/ 	.word	0x00000470


	//----- nvinfo : EIATTR_COOP_GROUP_MASK_REGIDS
	.align		4
.L_27:
        /*0040*/ 	.byte	0x04, 0x29
        /*0042*/ 	.short	(.L_29 - .L_28)


	//   ....[0]....
.L_28:
        /*0044*/ 	.word	0xffffffff


	//   ....[1]....
        /*0048*/ 	.word	0xffffffff


	//   ....[2]....
        /*004c*/ 	.word	0xffffffff


	//   ....[3]....
        /*0050*/ 	.word	0xffffffff


	//   ....[4]....
        /*0054*/ 	.word	0xffffffff


	//----- nvinfo : EIATTR_COOP_GROUP_INSTR_OFFSETS
	.align		4
.L_29:
        /*0058*/ 	.byte	0x04, 0x28
        /*005a*/ 	.short	(.L_31 - .L_30)


	//   ....[0]....
.L_30:
        /*005c*/ 	.word	0x00000060


	//   ....[1]....
        /*0060*/ 	.word	0x00000070


	//   ....[2]....
        /*0064*/ 	.word	0x00000130


	//   ....[3]....
        /*0068*/ 	.word	0x00000280


	//   ....[4]....
        /*006c*/ 	.word	0x00000f60


	//----- nvinfo : EIATTR_REG_RECONFIG
	.align		4
.L_31:
        /*0070*/ 	.byte	0x01, 0x54
	.zero		2


	//----- nvinfo : EIATTR_SYSCALL_OFFSETS
	.align		4
        /*0074*/ 	.byte	0x04, 0x46
        /*0076*/ 	.short	(.L_33 - .L_32)


	//   ....[0]....
.L_32:
        /*0078*/ 	.word	0x00001110


	//----- nvinfo : EIATTR_MBARRIER_INSTR_OFFSETS
	.align		4
.L_33:
        /*007c*/ 	.byte	0x04, 0x39
        /*007e*/ 	.short	(.L_35 - .L_34)


	//   ....[0]....
.L_34:
        /*0080*/ 	.word	0x00000230
        /*0084*/ 	.word	0x000000ff
        /*0088*/ 	.word	0x00000000
        /*008c*/ 	.short	0x0100
        /*008e*/ 	.byte	0x08
	.zero		1


	//   ....[1]....
        /*0090*/ 	.word	0x00000240
        /*0094*/ 	.word	0x000000ff
        /*0098*/ 	.word	0x00000010
        /*009c*/ 	.short	0x0100
        /*009e*/ 	.byte	0x08
	.zero		1


	//   ....[2]....
        /*00a0*/ 	.word	0x00000250
        /*00a4*/ 	.word	0x000000ff
        /*00a8*/ 	.word	0x00000008
        /*00ac*/ 	.short	0x0100
        /*00ae*/ 	.byte	0x08
	.zero		1


	//   ....[3]....
        /*00b0*/ 	.word	0x00000260
        /*00b4*/ 	.word	0x000000ff
        /*00b8*/ 	.word	0x00000018
        /*00bc*/ 	.short	0x0100
        /*00be*/ 	.byte	0x08
	.zero		1


	//   ....[4]....
        /*00c0*/ 	.word	0x000004e0
        /*00c4*/ 	.word	0x000000ff
        /*00c8*/ 	.word	0x00000030
        /*00cc*/ 	.short	0x0100
        /*00ce*/ 	.byte	0x06
	.zero		1


	//   ....[5]....
        /*00d0*/ 	.word	0x00000540
        /*00d4*/ 	.word	0x000000ff
        /*00d8*/ 	.word	0x00000038
        /*00dc*/ 	.short	0x0100
        /*00de*/ 	.byte	0x06
	.zero		1


	//   ....[6]....
        /*00e0*/ 	.word	0x00001190
        /*00e4*/ 	.word	0x00000003
        /*00e8*/ 	.word	0x00000000
        /*00ec*/ 	.short	0x010a
        /*00ee*/ 	.byte	0x3f
	.zero		1


	//   ....[7]....
        /*00f0*/ 	.word	0x000011d0
        /*00f4*/ 	.word	0x00000003
        /*00f8*/ 	.word	0x00000000
        /*00fc*/ 	.short	0x010a
        /*00fe*/ 	.byte	0x3f
	.zero		1


	//   ....[8]....
        /*0100*/ 	.word	0x00005610
        /*0104*/ 	.word	0x000000ff
        /*0108*/ 	.word	0x00000000
        /*010c*/ 	.short	0x010a
        /*010e*/ 	.byte	0x04
	.zero		1


	//   ....[9]....
        /*0110*/ 	.word	0x00005650
        /*0114*/ 	.word	0x000000ff
        /*0118*/ 	.word	0x00000000
        /*011c*/ 	.short	0x010a
        /*011e*/ 	.byte	0x04
	.zero		1


	//   ....[10]....
        /*0120*/ 	.word	0x00009aa0
        /*0124*/ 	.word	0x000000ff
        /*0128*/ 	.word	0x00000000
        /*012c*/ 	.short	0x0101
        /*012e*/ 	.byte	0x04
	.zero		1


	//   ....[11]....
        /*0130*/ 	.word	0x00009c40
        /*0134*/ 	.word	0x000000ff
        /*0138*/ 	.word	0x00000000
        /*013c*/ 	.short	0x0101
        /*013e*/ 	.byte	0x04
	.zero		1


	//   ....[12]....
        /*0140*/ 	.word	0x00015640
        /*0144*/ 	.word	0x0000000c
        /*0148*/ 	.word	0x00000010
        /*014c*/ 	.short	0x010a
        /*014e*/ 	.byte	0x3f
	.zero		1


	//   ....[13]....
        /*0150*/ 	.word	0x00015ac0
        /*0154*/ 	.word	0x00000005
        /*0158*/ 	.word	0x00000038
        /*015c*/ 	.short	0x0101
        /*015e*/ 	.byte	0x3f
	.zero		1


	//   ....[14]....
        /*0160*/ 	.word	0x000161f0
        /*0164*/ 	.word	0x00000007
        /*0168*/ 	.word	0x00000000
        /*016c*/ 	.short	0x010a
        /*016e*/ 	.byte	0x3f
	.zero		1


	//   ....[15]....
        /*0170*/ 	.word	0x00016270
        /*0174*/ 	.word	0x00000005
        /*0178*/ 	.word	0x00000000
        /*017c*/ 	.short	0x010a
        /*017e*/ 	.byte	0x3f
	.zero		1


	//   ....[16]....
        /*0180*/ 	.word	0x000162d0
        /*0184*/ 	.word	0x00000003
        /*0188*/ 	.word	0x00000000
        /*018c*/ 	.short	0x010a
        /*018e*/ 	.byte	0x3f
	.zero		1


	//   ....[17]....
        /*0190*/ 	.word	0x00016330
        /*0194*/ 	.word	0x00000005
        /*0198*/ 	.word	0x00000000
        /*019c*/ 	.short	0x010a
        /*019e*/ 	.byte	0x3f
	.zero		1


	//   ....[18]....
        /*01a0*/ 	.word	0x00016400
        /*01a4*/ 	.word	0x0000000c
        /*01a8*/ 	.word	0x00000010
        /*01ac*/ 	.short	0x010a
        /*01ae*/ 	.byte	0x3f
	.zero		1


	//   ....[19]....
        /*01b0*/ 	.word	0x000164d0
        /*01b4*/ 	.word	0x00000007
        /*01b8*/ 	.word	0x00000000
        /*01bc*/ 	.short	0x010a
        /*01be*/ 	.byte	0x3f
	.zero		1


	//----- nvinfo : EIATTR_NUM_MBARRIERS
	.align		4
.L_35:
        /*01c0*/ 	.byte	0x03, 0x38
        /*01c2*/ 	.short	0x0006


	//----- nvinfo : EIATTR_EXIT_INSTR_OFFSETS
	.align		4
        /*01c4*/ 	.byte	0x04, 0x1c
        /*01c6*/ 	.short	(.L_37 - .L_36)


	//   ....[0]....
.L_36:
        /*01c8*/ 	.word	0x00000590


	//   ....[1]....
        /*01cc*/ 	.word	0x00000e70


	//   ....[2]....
        /*01d0*/ 	.word	0x00014c80


	//   ....[3]....
        /*01d4*/ 	.word	0x000152d0


	//   ....[4]....
        /*01d8*/ 	.word	0x000162c0


	//----- nvinfo : EIATTR_MAX_THREADS
	.align		4
.L_37:
        /*01dc*/ 	.byte	0x04, 0x05
        /*01de*/ 	.short	(.L_39 - .L_38)
.L_38:
        /*01e0*/ 	.word	0x00000180
        /*01e4*/ 	.word	0x00000001
        /*01e8*/ 	.word	0x00000001


	//----- nvinfo : EIATTR_CRS_STACK_SIZE
	.align		4
.L_39:
        /*01ec*/ 	.byte	0x04, 0x1e
        /*01ee*/ 	.short	(.L_41 - .L_40)
.L_40:
        /*01f0*/ 	.word	0x00000000


	//----- nvinfo : EIATTR_CBANK_PARAM_SIZE
	.align		4
.L_41:
        /*01f4*/ 	.byte	0x03, 0x19
        /*01f6*/ 	.short	0x0470


	//----- nvinfo : EIATTR_PARAM_CBANK
	.align		4
        /*01f8*/ 	.byte	0x04, 0x0a
        /*01fa*/ 	.short	(.L_43 - .L_42)
	.align		4
.L_42:
        /*01fc*/ 	.word	index@(.nv.constant0._ZN7cutlass13device_kernelINS_4gemm6kernel13GemmUniversalIN4cute5tupleIJiiiiEEENS1_10collective13CollectiveMmaINS1_34MainloopSm90TmaGmmaWarpSpecializedILi2ENS5_IJNS4_1CILi1EEESB_SB_EEENS1_35KernelTmaWarpSpecializedCooperativeEEENS5_IJNSA_ILi256EEENSA_ILi176EEENSA_ILi128EEEEEENS_10bfloat16_tENS5_IJlSB_lEEESJ_SK_NS4_8TiledMMAINS4_8MMA_AtomIJNS4_4SM904GMMA27MMA_64x16x16_F32BF16BF16_SSILNSO_5MajorE0ELSQ_0ELNSO_7ScaleInE1ELSR_1EEEEEENS4_6LayoutINS5_IJNSA_ILi2EEESB_SB_EEENS5_IJSB_NSA_ILi0EEESX_EEEEENS5_IJNS4_10UnderscoreES10_S10_EEEEENS4_13SM90_TMA_LOADENS4_14ComposedLayoutINS4_7SwizzleILi3ELi4ELi3EEENS4_18smem_ptr_flag_bitsILi16EEENSU_INS5_IJNSA_ILi8EEENSA_ILi64EEEEEENS5_IJS1A_SB_EEEEEEEvNS4_8identityES13_S1E_vS1F_EENS_8epilogue10collective6detail29Sm90TmaWarpSpecializedAdapterINS1I_15DefaultEpilogueISJ_SK_SK_NS1H_6thread17LinearCombinationISJ_Li1EffLNS1M_9ScaleType4KindE0ELNS_15FloatRoundStyleE2ESJ_EENS1_15EpilogueDefaultEEEEEvvEEEEvNT_6ParamsE)
        /*0200*/ 	.short	0x0210
        /*0202*/ 	.short	0x0470


	//----- nvinfo : EIATTR_SW_WAR
	.align		4
.L_43:
        /*0204*/ 	.byte	0x04, 0x36
        /*0206*/ 	.short	(.L_45 - .L_44)
.L_44:
        /*0208*/ 	.word	0x00000008
.L_45:


//--------------------- .nv.callgraph             --------------------------
	.section	.nv.callgraph,"",@"SHT_CUDA_CALLGRAPH"
	.align	4
	.sectionentsize	8
	.align		4
        /*0000*/ 	.word	0x00000000
	.align		4
        /*0004*/ 	.word	0xffffffff
	.align		4
        /*0008*/ 	.word	index@(_ZN7cutlass13device_kernelINS_4gemm6kernel13GemmUniversalIN4cute5tupleIJiiiiEEENS1_10collective13CollectiveMmaINS1_34MainloopSm90TmaGmmaWarpSpecializedILi2ENS5_IJNS4_1CILi1EEESB_SB_EEENS1_35KernelTmaWarpSpecializedCooperativeEEENS5_IJNSA_ILi256EEENSA_ILi176EEENSA_ILi128EEEEEENS_10bfloat16_tENS5_IJlSB_lEEESJ_SK_NS4_8TiledMMAINS4_8MMA_AtomIJNS4_4SM904GMMA27MMA_64x16x16_F32BF16BF16_SSILNSO_5MajorE0ELSQ_0ELNSO_7ScaleInE1ELSR_1EEEEEENS4_6LayoutINS5_IJNSA_ILi2EEESB_SB_EEENS5_IJSB_NSA_ILi0EEESX_EEEEENS5_IJNS4_10UnderscoreES10_S10_EEEEENS4_13SM90_TMA_LOADENS4_14ComposedLayoutINS4_7SwizzleILi3ELi4ELi3EEENS4_18smem_ptr_flag_bitsILi16EEENSU_INS5_IJNSA_ILi8EEENSA_ILi64EEEEEENS5_IJS1A_SB_EEEEEEEvNS4_8identityES13_S1E_vS1F_EENS_8epilogue10collective6detail29Sm90TmaWarpSpecializedAdapterINS1I_15DefaultEpilogueISJ_SK_SK_NS1H_6thread17LinearCombinationISJ_Li1EffLNS1M_9ScaleType4KindE0ELNS_15FloatRoundStyleE2ESJ_EENS1_15EpilogueDefaultEEEEEvvEEEEvNT_6ParamsE)
	.align		4
        /*000c*/ 	.word	index@(__assertfail)
	.align		4
        /*0010*/ 	.word	0x00000000
	.align		4
        /*0014*/ 	.word	0xfffffffe
	.align		4
        /*0018*/ 	.word	0x00000000
	.align		4
        /*001c*/ 	.word	0xfffffffd
	.align		4
        /*0020*/ 	.word	0x00000000
	.align		4
        /*0024*/ 	.word	0xfffffffc


//--------------------- .nv.constant4             --------------------------
	.section	.nv.constant4,"a",@progbits
	.align	8
	.align		8
.nv.constant4:
        /*0000*/ 	.dword	__assertfail
	.align		8
        /*0008*/ 	.dword	__unnamed_1
	.align		8
        /*0010*/ 	.dword	_ZN39_INTERNAL_53ff7acf_4_k_cu_1b464c06_27354cuda3std3__45__cpo5beginE
	.align		8
        /*0018*/ 	.dword	_ZN39_INTERNAL_53ff7acf_4_k_cu_1b464c06_27354cuda3std3__45__cpo3endE
	.align		8
        /*0020*/ 	.dword	_ZN39_INTERNAL_53ff7acf_4_k_cu_1b464c06_27354cuda3std3__45__cpo6cbeginE
	.align		8
        /*0028*/ 	.dword	_ZN39_INTERNAL_53ff7acf_4_k_cu_1b464c06_27354cuda3std3__45__cpo4cendE
	.align		8
        /*0030*/ 	.dword	_ZN39_INTERNAL_53ff7acf_4_k_cu_1b464c06_27354cuda3std3__441_GLOBAL__N__53ff7acf_4_k_cu_1b464c06_27356ignoreE
	.align		8
        /*0038*/ 	.dword	_ZN39_INTERNAL_53ff7acf_4_k_cu_1b464c06_27354cuda3std3__419piecewise_constructE
	.align		8
        /*0040*/ 	.dword	_ZN39_INTERNAL_53ff7acf_4_k_cu_1b464c06_27354cuda3std3__48in_placeE
	.align		8
        /*0048*/ 	.dword	_ZN39_INTERNAL_53ff7acf_4_k_cu_1b464c06_27354cuda3std6ranges3__45__cpo4swapE
	.align		8
        /*0050*/ 	.dword	_ZN39_INTERNAL_53ff7acf_4_k_cu_1b464c06_27354cuda3std6ranges3__45__cpo9iter_moveE
	.align		8
        /*0058*/ 	.dword	_ZN39_INTERNAL_53ff7acf_4_k_cu_1b464c06_27354cute7productE
	.align		8
        /*0060*/ 	.dword	_ZN39_INTERNAL_53ff7acf_4_k_cu_1b464c06_27354cute1_E
	.align		8
        /*0068*/ 	.dword	$str$22
	.align		8
        /*0070*/ 	.dword	$str$23


//--------------------- .text._ZN7cutlass13device_kernelINS_4gemm6kernel13GemmUniversalIN4cute5tupleIJiiiiEEENS1_10collective13CollectiveMmaINS1_34MainloopSm90TmaGmmaWarpSpecializedILi2ENS5_IJNS4_1CILi1EEESB_SB_EEENS1_35KernelTmaWarpSpecializedCooperativeEEENS5_IJNSA_ILi256EEENSA_ILi176EEENSA_ILi128EEEEEENS_10bfloat16_tENS5_IJlSB_lEEESJ_SK_NS4_8TiledMMAINS4_8MMA_AtomIJNS4_4SM904GMMA27MMA_64x16x16_F32BF16BF16_SSILNSO_5MajorE0ELSQ_0ELNSO_7ScaleInE1ELSR_1EEEEEENS4_6LayoutINS5_IJNSA_ILi2EEESB_SB_EEENS5_IJSB_NSA_ILi0EEESX_EEEEENS5_IJNS4_10UnderscoreES10_S10_EEEEENS4_13SM90_TMA_LOADENS4_14ComposedLayoutINS4_7SwizzleILi3ELi4ELi3EEENS4_18smem_ptr_flag_bitsILi16EEENSU_INS5_IJNSA_ILi8EEENSA_ILi64EEEEEENS5_IJS1A_SB_EEEEEEEvNS4_8identityES13_S1E_vS1F_EENS_8epilogue10collective6detail29Sm90TmaWarpSpecializedAdapterINS1I_15DefaultEpilogueISJ_SK_SK_NS1H_6thread17LinearCombinationISJ_Li1EffLNS1M_9ScaleType4KindE0ELNS_15FloatRoundStyleE2ESJ_EENS1_15EpilogueDefaultEEEEEvvEEEEvNT_6ParamsE --------------------------
	.section	.text._ZN7cutlass13device_kernelINS_4gemm6kernel13GemmUniversalIN4cute5tupleIJiiiiEEENS1_10collective13CollectiveMmaINS1_34MainloopSm90TmaGmmaWarpSpecializedILi2ENS5_IJNS4_1CILi1EEESB_SB_EEENS1_35KernelTmaWarpSpecializedCooperativeEEENS5_IJNSA_ILi256EEENSA_ILi176EEENSA_ILi128EEEEEENS_10bfloat16_tENS5_IJlSB_lEEESJ_SK_NS4_8TiledMMAINS4_8MMA_AtomIJNS4_4SM904GMMA27MMA_64x16x16_F32BF16BF16_SSILNSO_5MajorE0ELSQ_0ELNSO_7ScaleInE1ELSR_1EEEEEENS4_6LayoutINS5_IJNSA_ILi2EEESB_SB_EEENS5_IJSB_NSA_ILi0EEESX_EEEEENS5_IJNS4_10UnderscoreES10_S10_EEEEENS4_13SM90_TMA_LOADENS4_14ComposedLayoutINS4_7SwizzleILi3ELi4ELi3EEENS4_18smem_ptr_flag_bitsILi16EEENSU_INS5_IJNSA_ILi8EEENSA_ILi64EEEEEENS5_IJS1A_SB_EEEEEEEvNS4_8identityES13_S1E_vS1F_EENS_8epilogue10collective6detail29Sm90TmaWarpSpecializedAdapterINS1I_15DefaultEpilogueISJ_SK_SK_NS1H_6thread17LinearCombinationISJ_Li1EffLNS1M_9ScaleType4KindE0ELNS_15FloatRoundStyleE2ESJ_EENS1_15EpilogueDefaultEEEEEvvEEEEvNT_6ParamsE,"ax",@progbits
	.align	128
.text._ZN7cutlass13device_kernelINS_4gemm6kernel13GemmUniversalIN4cute5tupleIJiiiiEEENS1_10collective13CollectiveMmaINS1_34MainloopSm90TmaGmmaWarpSpecializedILi2ENS5_IJNS4_1CILi1EEESB_SB_EEENS1_35KernelTmaWarpSpecializedCooperativeEEENS5_IJNSA_ILi256EEENSA_ILi176EEENSA_ILi128EEEEEENS_10bfloat16_tENS5_IJlSB_lEEESJ_SK_NS4_8TiledMMAINS4_8MMA_AtomIJNS4_4SM904GMMA27MMA_64x16x16_F32BF16BF16_SSILNSO_5MajorE0ELSQ_0ELNSO_7ScaleInE1ELSR_1EEEEEENS4_6LayoutINS5_IJNSA_ILi2EEESB_SB_EEENS5_IJSB_NSA_ILi0EEESX_EEEEENS5_IJNS4_10UnderscoreES10_S10_EEEEENS4_13SM90_TMA_LOADENS4_14ComposedLayoutINS4_7SwizzleILi3ELi4ELi3EEENS4_18smem_ptr_flag_bitsILi16EEENSU_INS5_IJNSA_ILi8EEENSA_ILi64EEEEEENS5_IJS1A_SB_EEEEEEEvNS4_8identityES13_S1E_vS1F_EENS_8epilogue10collective6detail29Sm90TmaWarpSpecializedAdapterINS1I_15DefaultEpilogueISJ_SK_SK_NS1H_6thread17LinearCombinationISJ_Li1EffLNS1M_9ScaleType4KindE0ELNS_15FloatRoundStyleE2ESJ_EENS1_15EpilogueDefaultEEEEEvvEEEEvNT_6ParamsE:
        .type           _ZN7cutlass13device_kernelINS_4gemm6kernel13GemmUniversalIN4cute5tupleIJiiiiEEENS1_10collective13CollectiveMmaINS1_34MainloopSm90TmaGmmaWarpSpecializedILi2ENS5_IJNS4_1CILi1EEESB_SB_EEENS1_35KernelTmaWarpSpecializedCooperativeEEENS5_IJNSA_ILi256EEENSA_ILi176EEENSA_ILi128EEEEEENS_10bfloat16_tENS5_IJlSB_lEEESJ_SK_NS4_8TiledMMAINS4_8MMA_AtomIJNS4_4SM904GMMA27MMA_64x16x16_F32BF16BF16_SSILNSO_5MajorE0ELSQ_0ELNSO_7ScaleInE1ELSR_1EEEEEENS4_6LayoutINS5_IJNSA_ILi2EEESB_SB_EEENS5_IJSB_NSA_ILi0EEESX_EEEEENS5_IJNS4_10UnderscoreES10_S10_EEEEENS4_13SM90_TMA_LOADENS4_14ComposedLayoutINS4_7SwizzleILi3ELi4ELi3EEENS4_18smem_ptr_flag_bitsILi16EEENSU_INS5_IJNSA_ILi8EEENSA_ILi64EEEEEENS5_IJS1A_SB_EEEEEEEvNS4_8identityES13_S1E_vS1F_EENS_8epilogue10collective6detail29Sm90TmaWarpSpecializedAdapterINS1I_15DefaultEpilogueISJ_SK_SK_NS1H_6thread17LinearCombinationISJ_Li1EffLNS1M_9ScaleType4KindE0ELNS_15FloatRoundStyleE2ESJ_EENS1_15EpilogueDefaultEEEEEvvEEEEvNT_6ParamsE,@function
        .size           _ZN7cutlass13device_kernelINS_4gemm6kernel13GemmUniversalIN4cute5tupleIJiiiiEEENS1_10collective13CollectiveMmaINS1_34MainloopSm90TmaGmmaWarpSpecializedILi2ENS5_IJNS4_1CILi1EEESB_SB_EEENS1_35KernelTmaWarpSpecializedCooperativeEEENS5_IJNSA_ILi256EEENSA_ILi176EEENSA_ILi128EEEEEENS_10bfloat16_tENS5_IJlSB_lEEESJ_SK_NS4_8TiledMMAINS4_8MMA_AtomIJNS4_4SM904GMMA27MMA_64x16x16_F32BF16BF16_SSILNSO_5MajorE0ELSQ_0ELNSO_7ScaleInE1ELSR_1EEEEEENS4_6LayoutINS5_IJNSA_ILi2EEESB_SB_EEENS5_IJSB_NSA_ILi0EEESX_EEEEENS5_IJNS4_10UnderscoreES10_S10_EEEEENS4_13SM90_TMA_LOADENS4_14ComposedLayoutINS4_7SwizzleILi3ELi4ELi3EEENS4_18smem_ptr_flag_bitsILi16EEENSU_INS5_IJNSA_ILi8EEENSA_ILi64EEEEEENS5_IJS1A_SB_EEEEEEEvNS4_8identityES13_S1E_vS1F_EENS_8epilogue10collective6detail29Sm90TmaWarpSpecializedAdapterINS1I_15DefaultEpilogueISJ_SK_SK_NS1H_6thread17LinearCombinationISJ_Li1EffLNS1M_9ScaleType4KindE0ELNS_15FloatRoundStyleE2ESJ_EENS1_15EpilogueDefaultEEEEEvvEEEEvNT_6ParamsE,(.L_x_412 - _ZN7cutlass13device_kernelINS_4gemm6kernel13GemmUniversalIN4cute5tupleIJiiiiEEENS1_10collective13CollectiveMmaINS1_34MainloopSm90TmaGmmaWarpSpecializedILi2ENS5_IJNS4_1CILi1EEESB_SB_EEENS1_35KernelTmaWarpSpecializedCooperativeEEENS5_IJNSA_ILi256EEENSA_ILi176EEENSA_ILi128EEEEEENS_10bfloat16_tENS5_IJlSB_lEEESJ_SK_NS4_8TiledMMAINS4_8MMA_AtomIJNS4_4SM904GMMA27MMA_64x16x16_F32BF16BF16_SSILNSO_5MajorE0ELSQ_0ELNSO_7ScaleInE1ELSR_1EEEEEENS4_6LayoutINS5_IJNSA_ILi2EEESB_SB_EEENS5_IJSB_NSA_ILi0EEESX_EEEEENS5_IJNS4_10UnderscoreES10_S10_EEEEENS4_13SM90_TMA_LOADENS4_14ComposedLayoutINS4_7SwizzleILi3ELi4ELi3EEENS4_18smem_ptr_flag_bitsILi16EEENSU_INS5_IJNSA_ILi8EEENSA_ILi64EEEEEENS5_IJS1A_SB_EEEEEEEvNS4_8identityES13_S1E_vS1F_EENS_8epilogue10collective6detail29Sm90TmaWarpSpecializedAdapterINS1I_15DefaultEpilogueISJ_SK_SK_NS1H_6thread17LinearCombinationISJ_Li1EffLNS1M_9ScaleType4KindE0ELNS_15FloatRoundStyleE2ESJ_EENS1_15EpilogueDefaultEEEEEvvEEEEvNT_6ParamsE)
        .other          _ZN7cutlass13device_kernelINS_4gemm6kernel13GemmUniversalIN4cute5tupleIJiiiiEEENS1_10collective13CollectiveMmaINS1_34MainloopSm90TmaGmmaWarpSpecializedILi2ENS5_IJNS4_1CILi1EEESB_SB_EEENS1_35KernelTmaWarpSpecializedCooperativeEEENS5_IJNSA_ILi256EEENSA_ILi176EEENSA_ILi128EEEEEENS_10bfloat16_tENS5_IJlSB_lEEESJ_SK_NS4_8TiledMMAINS4_8MMA_AtomIJNS4_4SM904GMMA27MMA_64x16x16_F32BF16BF16_SSILNSO_5MajorE0ELSQ_0ELNSO_7ScaleInE1ELSR_1EEEEEENS4_6LayoutINS5_IJNSA_ILi2EEESB_SB_EEENS5_IJSB_NSA_ILi0EEESX_EEEEENS5_IJNS4_10UnderscoreES10_S10_EEEEENS4_13SM90_TMA_LOADENS4_14ComposedLayoutINS4_7SwizzleILi3ELi4ELi3EEENS4_18smem_ptr_flag_bitsILi16EEENSU_INS5_IJNSA_ILi8EEENSA_ILi64EEEEEENS5_IJS1A_SB_EEEEEEEvNS4_8identityES13_S1E_vS1F_EENS_8epilogue10collective6detail29Sm90TmaWarpSpecializedAdapterINS1I_15DefaultEpilogueISJ_SK_SK_NS1H_6thread17LinearCombinationISJ_Li1EffLNS1M_9ScaleType4KindE0ELNS_15FloatRoundStyleE2ESJ_EENS1_15EpilogueDefaultEEEEEvvEEEEvNT_6ParamsE,@"STO_CUDA_ENTRY STV_DEFAULT"
_ZN7cutlass13device_kernelINS_4gemm6kernel13GemmUniversalIN4cute5tupleIJiiiiEEENS1_10collective13CollectiveMmaINS1_34MainloopSm90TmaGmmaWarpSpecializedILi2ENS5_IJNS4_1CILi1EEESB_SB_EEENS1_35KernelTmaWarpSpecializedCooperativeEEENS5_IJNSA_ILi256EEENSA_ILi176EEENSA_ILi128EEEEEENS_10bfloat16_tENS5_IJlSB_lEEESJ_SK_NS4_8TiledMMAINS4_8MMA_AtomIJNS4_4SM904GMMA27MMA_64x16x16_F32BF16BF16_SSILNSO_5MajorE0ELSQ_0ELNSO_7ScaleInE1ELSR_1EEEEEENS4_6LayoutINS5_IJNSA_ILi2EEESB_SB_EEENS5_IJSB_NSA_ILi0EEESX_EEEEENS5_IJNS4_10UnderscoreES10_S10_EEEEENS4_13SM90_TMA_LOADENS4_14ComposedLayoutINS4_7SwizzleILi3ELi4ELi3EEENS4_18smem_ptr_flag_bitsILi16EEENSU_INS5_IJNSA_ILi8EEENSA_ILi64EEEEEENS5_IJS1A_SB_EEEEEEEvNS4_8identityES13_S1E_vS1F_EENS_8epilogue10collective6detail29Sm90TmaWarpSpecializedAdapterINS1I_15DefaultEpilogueISJ_SK_SK_NS1H_6thread17LinearCombinationISJ_Li1EffLNS1M_9ScaleType4KindE0ELNS_15FloatRoundStyleE2ESJ_EENS1_15EpilogueDefaultEEEEEvvEEEEvNT_6ParamsE:
[----:B------:R-:W0:Y:S01]  /*0000*/  LDC R1, c[0x0][0x28] ;  /* 0x00000a00ff017b82 */ /* 0x000e220000000800 */
[----:B------:R-:W1:Y:S01]  /*0010*/  S2R R3, SR_TID.X ;  /* 0x0000000000037919 */ /* 0x000e620000002100 */
[----:B------:R-:W-:Y:S01]  /*0020*/  ELECT P0, URZ, PT ;  /* 0x00000000003f782f */ /* 0x000fe20003800000 */
[----:B------:R-:W-:Y:S01]  /*0030*/  BSSY B0, `(.L_x_0) ;  /* 0x000000f000007945 */ /* 0x000fe20003800000 */
[--C-:B-1----:R-:W-:Y:S02]  /*0040*/  SHF.R.U32.HI R0, RZ, 0x5, R3.reuse ;  /* 0x00000005ff007819 */ /* 0x102fe40000011603 */
[----:B------:R-:W-:-:S03]  /*0050*/  SHF.R.U32.HI R3, RZ, 0x7, R3 ;  /* 0x00000007ff037819 */ /* 0x000fc60000011603 */
[----:B------:R-:W1:Y:S04]  /*0060*/  SHFL.IDX PT, R2, R0, RZ, 0x1f ;  /* 0x00001fff00027589 */ /* 0x000e6800000e0000 */
[----:B------:R2:W3:Y:S01]  /*0070*/  SHFL.IDX PT, R8, R3, RZ, 0x1f ;  /* 0x00001fff03087589 */ /* 0x0004e200000e0000 */
[----:B-1----:R-:W-:-:S13]  /*0080*/  ISETP.NE.OR P0, PT, R2, RZ, !P0 ;  /* 0x000000ff0200720c */ /* 0x002fda0004705670 */
[----:B0-23--:R-:W-:Y:S05]  /*0090*/  @P0 BRA `(.L_x_1) ;  /* 0x0000000000200947 */ /* 0x00dfea0003800000 */
[----:B------:R-:W-:Y:S02]  /*00a0*/  ULDC.64 UR4, c[0x0][0x198] ;  /* 0x0000660000047ab9 */ /* 0x000fe40000000a00 */
[----:B------:R-:W-:Y:S02]  /*00b0*/  UIADD3 UR6, UP0, UR4, 0xf0, URZ ;  /* 0x000000f004067890 */ /* 0x000fe4000ff1e03f */
[----:B------:R-:W-:Y:S02]  /*00c0*/  UIADD3 UR4, UP1, UR4, 0x1f0, URZ ;  /* 0x000001f004047890 */ /* 0x000fe4000ff3e03f */
[----:B------:R-:W-:Y:S02]  /*00d0*/  UIADD3.X UR7, URZ, UR5, URZ, UP0, !UPT ;  /* 0x000000053f077290 */ /* 0x000fe400087fe43f */
[----:B------:R-:W-:-:S07]  /*00e0*/  UIADD3.X UR5, URZ, UR5, URZ, UP1, !UPT ;  /* 0x000000053f057290 */ /* 0x000fce0008ffe43f */
[----:B------:R0:W-:Y:S02]  /*00f0*/  UTMACCTL.PF [UR6] ;  /* 0x00000000060079b9 */ /* 0x0001e40008040000 */
[----:B------:R0:W-:Y:S02]  /*0100*/  UTMACCTL.PF [UR4] ;  /* 0x00000000040079b9 */ /* 0x0001e40008040000 */
[----:B0-----:R-:W-:Y:S01]  /*0110*/  NOP ;  /* 0x0000000000007918 */ /* 0x001fe20000000000 */
.L_x_1:
[----:B------:R-:W-:Y:S05]  /*0120*/  BSYNC B0 ;  /* 0x0000000000007941 */ /* 0x000fea0003800000 */
.L_x_0:
[----:B------:R-:W0:Y:S02]  /*0130*/  SHFL.IDX PT, R3, R0, RZ, 0x1f ;  /* 0x00001fff00037589 */ /* 0x000e2400000e0000 */
[----:B0-----:R-:W-:-:S13]  /*0140*/  ISETP.NE.AND P0, PT, R3, RZ, PT ;  /* 0x000000ff0300720c */ /* 0x001fda0003f05270 */
[----:B------:R-:W-:Y:S05]  /*0150*/  @P0 BRA `(.L_x_2) ;  /* 0x0000000000480947 */ /* 0x000fea0003800000 */
[----:B------:R-:W0:Y:S01]  /*0160*/  S2UR UR8, SR_CgaCtaId ;  /* 0x00000000000879c3 */ /* 0x000e220000008800 */
[----:B------:R-:W-:Y:S01]  /*0170*/  UMOV UR4, 0x400 ;  /* 0x0000040000047882 */ /* 0x000fe20000000000 */
[----:B------:R-:W-:Y:S01]  /*0180*/  UMOV UR5, 0x1 ;  /* 0x0000000100057882 */ /* 0x000fe20000000000 */
[----:B------:R-:W-:Y:S01]  /*0190*/  UMOV UR6, 0x100 ;  /* 0x0000010000067882 */ /* 0x000fe20000000000 */
[----:B------:R-:W-:Y:S01]  /*01a0*/  ELECT P0, URZ, PT ;  /* 0x00000000003f782f */ /* 0x000fe20003800000 */
[----:B------:R-:W-:-:S04]  /*01b0*/  UIADD3 UR6, -UR6, 0x100000, URZ ;  /* 0x0010000006067890 */ /* 0x000fc8000fffe13f */
[----:B------:R-:W-:Y:S02]  /*01c0*/  USHF.L.U32 UR7, UR6, 0xb, URZ ;  /* 0x0000000b06077899 */ /* 0x000fe4000800063f */
[----:B------:R-:W-:Y:S02]  /*01d0*/  USHF.L.U32 UR6, UR6, 0x1, URZ ;  /* 0x0000000106067899 */ /* 0x000fe4000800063f */
[----:B0-----:R-:W-:Y:S02]  /*01e0*/  ULEA UR8, UR8, UR4, 0x18 ;  /* 0x0000000408087291 */ /* 0x001fe4000f8ec03f */
[----:B------:R-:W-:-:S04]  /*01f0*/  UIADD3 UR4, -UR5, 0x100000, URZ ;  /* 0x0010000005047890 */ /* 0x000fc8000fffe13f */
[----:B------:R-:W-:Y:S02]  /*0200*/  USHF.L.U32 UR5, UR4, 0xb, URZ ;  /* 0x0000000b04057899 */ /* 0x000fe4000800063f */
[----:B------:R-:W-:Y:S01]  /*0210*/  USHF.L.U32 UR4, UR4, 0x1, URZ ;  /* 0x0000000104047899 */ /* 0x000fe2000800063f */
[----:B------:R-:W0:Y:S11]  /*0220*/  FENCE.VIEW.ASYNC.S ;  /* 0x00000000000073c6 */ /* 0x000e360000000000 */
[----:B0-----:R0:W1:Y:S01]  /*0230*/  SYNCS.EXCH.64 URZ, [UR8], UR4 ;  /* 0x00000004083f75b2 */ /* 0x0010620008000100 */
[----:B------:R0:W2:Y:S01]  /*0240*/  SYNCS.EXCH.64 URZ, [UR8+0x10], UR6 ;  /* 0x00001006083f75b2 */ /* 0x0000a20008000100 */
[----:B------:R0:W3:Y:S01]  /*0250*/  SYNCS.EXCH.64 URZ, [UR8+0x8], UR4 ;  /* 0x00000804083f75b2 */ /* 0x0000e20008000100 */
[----:B------:R0:W4:Y:S01]  /*0260*/  SYNCS.EXCH.64 URZ, [UR8+0x18], UR6 ;  /* 0x00001806083f75b2 */ /* 0x0001220008000100 */
[----:B------:R-:W-:Y:S01]  /*0270*/  NOP ;  /* 0x0000000000007918 */ /* 0x000fe20000000000 */
.L_x_2:
[----:B------:R-:W5:Y:S01]  /*0280*/  SHFL.IDX PT, R0, R0, RZ, 0x1f ;  /* 0x00001fff00007589 */ /* 0x000f6200000e0000 */
[----:B------:R-:W-:Y:S01]  /*0290*/  ELECT P0, URZ, PT ;  /* 0x00000000003f782f */ /* 0x000fe20003800000 */
[----:B------:R-:W1:Y:S01]  /*02a0*/  LDC R4, c[0x0][0x65c] ;  /* 0x00019700ff047b82 */ /* 0x000e620000000800 */
[----:B------:R-:W-:Y:S01]  /*02b0*/  SHF.R.S32.HI R5, RZ, 0x1f, R2 ;  /* 0x0000001fff057819 */ /* 0x000fe20000011402 */
[----:B------:R-:W2:Y:S01]  /*02c0*/  S2R R3, SR_CTAID.Y ;  /* 0x0000000000037919 */ /* 0x000ea20000002600 */
[----:B0-----:R-:W-:Y:S01]  /*02d0*/  UMOV UR4, 0x20 ;  /* 0x0000002000047882 */ /* 0x001fe20000000000 */
[----:B------:R-:W-:Y:S01]  /*02e0*/  ISETP.NE.AND P2, PT, R8, RZ, PT ;  /* 0x000000ff0800720c */ /* 0x000fe20003f45270 */
[----:B------:R-:W-:Y:S01]  /*02f0*/  NOP ;  /* 0x0000000000007918 */ /* 0x000fe20000000000 */
[----:B------:R-:W-:Y:S01]  /*0300*/  LEA.HI R5, R5, R2, RZ, 0x2 ;  /* 0x0000000205057211 */ /* 0x000fe200078f10ff */
[----:B------:R-:W-:-:S03]  /*0310*/  NOP ;  /* 0x0000000000007918 */ /* 0x000fc60000000000 */
[----:B------:R-:W-:Y:S02]  /*0320*/  LOP3.LUT R5, R5, 0xfffffffc, RZ, 0xc0, !PT ;  /* 0xfffffffc05057812 */ /* 0x000fe400078ec0ff */
[----:B-----5:R-:W-:-:S03]  /*0330*/  ISETP.NE.OR P0, PT, R0, RZ, !P0 ;  /* 0x000000ff0000720c */ /* 0x020fc60004705670 */
[----:B------:R-:W-:Y:S01]  /*0340*/  IMAD.IADD R0, R2, 0x1, -R5 ;  /* 0x0000000102007824 */ /* 0x000fe200078e0a05 */
[----:B-1----:R-:W-:Y:S01]  /*0350*/  ISETP.NE.AND P3, PT, R4, 0x1, PT ;  /* 0x000000010400780c */ /* 0x002fe20003f65270 */
[----:B------:R-:W-:Y:S01]  /*0360*/  IMAD.MOV.U32 R5, RZ, RZ, RZ ;  /* 0x000000ffff057224 */ /* 0x000fe200078e00ff */
[----:B------:R-:W0:Y:S07]  /*0370*/  S2R R4, SR_CTAID.X ;  /* 0x0000000000047919 */ /* 0x000e2e0000002500 */
[----:B------:R-:W-:Y:S01]  /*0380*/  VOTEU.ALL UP0, P0 ;  /* 0x00000000003f7886 */ /* 0x000fe20000000000 */
[----:B------:R-:W-:-:S03]  /*0390*/  VOTEU.ALL UP1, P0 ;  /* 0x00000000003f7886 */ /* 0x000fc60000020000 */
[----:B------:R-:W0:Y:S01]  /*03a0*/  @P3 LDC R19, c[0x0][0x10] ;  /* 0x00000400ff133b82 */ /* 0x000e220000000800 */
[----:B--2---:R-:W-:Y:S01]  /*03b0*/  @P3 IMAD.MOV.U32 R6, RZ, RZ, R3 ;  /* 0x000000ffff063224 */ /* 0x004fe200078e0003 */
[----:B------:R-:W-:Y:S01]  /*03c0*/  @!UP0 UMOV UR6, 0x400 ;  /* 0x0000040000068882 */ /* 0x000fe20000000000 */
[----:B------:R-:W-:-:S04]  /*03d0*/  @!UP0 UIADD3 UR4, -UR4, 0x100000, URZ ;  /* 0x0010000004048890 */ /* 0x000fc8000fffe13f */
[----:B------:R-:W-:Y:S02]  /*03e0*/  @!UP0 USHF.L.U32 UR5, UR4, 0xb, URZ ;  /* 0x0000000b04058899 */ /* 0x000fe4000800063f */
[----:B------:R-:W-:Y:S01]  /*03f0*/  @!UP0 USHF.L.U32 UR4, UR4, 0x1, URZ ;  /* 0x0000000104048899 */ /* 0x000fe2000800063f */
[----:B------:R-:W-:Y:S02]  /*0400*/  @P3 IMAD.MOV.U32 R7, RZ, RZ, RZ ;  /* 0x000000ffff073224 */ /* 0x000fe400078e00ff */
[----:B------:R-:W-:Y:S01]  /*0410*/  @P3 IMAD.MOV.U32 R17, RZ, RZ, RZ ;  /* 0x000000ffff113224 */ /* 0x000fe200078e00ff */
[----:B------:R-:W1:Y:S08]  /*0420*/  @!UP0 S2UR UR7, SR_CgaCtaId ;  /* 0x00000000000789c3 */ /* 0x000e700000008800 */
[----:B------:R-:W2:Y:S01]  /*0430*/  @!P3 LDC R9, c[0x0][0xc] ;  /* 0x00000300ff09bb82 */ /* 0x000ea20000000800 */
[----:B0-----:R-:W-:-:S04]  /*0440*/  @P3 IMAD.WIDE.U32 R18, R4, R19, R6 ;  /* 0x0000001304123225 */ /* 0x001fc800078e0006 */
[----:B------:R-:W-:Y:S01]  /*0450*/  @P3 IMAD.IADD R17, R19, 0x1, R17 ;  /* 0x0000000113113824 */ /* 0x000fe200078e0211 */
[----:B-1----:R-:W-:Y:S01]  /*0460*/  @!UP0 ULEA UR6, UR7, UR6, 0x18 ;  /* 0x0000000607068291 */ /* 0x002fe2000f8ec03f */
[----:B------:R-:W-:Y:S01]  /*0470*/  VOTEU.ALL UP0, P0 ;  /* 0x00000000003f7886 */ /* 0x000fe20000000000 */
[----:B------:R-:W-:-:S04]  /*0480*/  ISETP.NE.AND P0, PT, R0, 0x3, PT ;  /* 0x000000030000780c */ /* 0x000fc80003f05270 */
[----:B------:R-:W-:Y:S01]  /*0490*/  ISETP.EQ.OR P0, PT, R0, RZ, !P0 ;  /* 0x000000ff0000720c */ /* 0x000fe20004702670 */
[----:B--2---:R-:W-:-:S03]  /*04a0*/  @!P3 IMAD.WIDE.U32 R6, R9, R3, R4 ;  /* 0x000000030906b225 */ /* 0x004fc600078e0004 */
[C---:B------:R-:W-:Y:S01]  /*04b0*/  ISETP.EQ.AND P0, PT, R8.reuse, RZ, P0 ;  /* 0x000000ff0800720c */ /* 0x040fe20000702270 */
[----:B------:R-:W-:Y:S01]  /*04c0*/  VIADD R8, R8, 0xffffffff ;  /* 0xffffffff08087836 */ /* 0x000fe20000000000 */
[----:B------:R-:W0:Y:S02]  /*04d0*/  FENCE.VIEW.ASYNC.S ;  /* 0x00000000000073c6 */ /* 0x000e240000000000 */
[----:B0-----:R0:W3:Y:S01]  /*04e0*/  @!UP0 SYNCS.EXCH.64 URZ, [UR6+0x30], UR4 ;  /* 0x00003004063f85b2 */ /* 0x0010e20008000100 */
[----:B------:R-:W-:Y:S01]  /*04f0*/  @!P3 IMAD.MOV.U32 R18, RZ, RZ, R6 ;  /* 0x000000ffff12b224 */ /* 0x000fe200078e0006 */
[----:B------:R-:W-:Y:S01]  /*0500*/  SEL R2, RZ, 0x1, !P0 ;  /* 0x00000001ff027807 */ /* 0x000fe20004000000 */
[----:B------:R-:W-:Y:S01]  /*0510*/  @!P3 IMAD.MOV.U32 R17, RZ, RZ, R7 ;  /* 0x000000ffff11b224 */ /* 0x000fe200078e0007 */
[----:B------:R-:W-:-:S04]  /*0520*/  ISETP.GE.U32.AND P1, PT, R8, 0x2, PT ;  /* 0x000000020800780c */ /* 0x000fc80003f26070 */
[----:B------:R-:W-:Y:S01]  /*0530*/  SEL R2, R2, 0x2, P1 ;  /* 0x0000000202027807 */ /* 0x000fe20000800000 */
[----:B------:R0:W3:Y:S01]  /*0540*/  @!UP1 SYNCS.EXCH.64 URZ, [UR6+0x38], UR4 ;  /* 0x00003804063f95b2 */ /* 0x0000e20008000100 */
[----:B------:R-:W-:Y:S01]  /*0550*/  NOP ;  /* 0x0000000000007918 */ /* 0x000fe20000000000 */
[----:B---34-:R-:W-:Y:S06]  /*0560*/  BAR.SYNC.DEFER_BLOCKING 0x0 ;  /* 0x0000000000007b1d */ /* 0x018fec0000010000 */
[----:B------:R-:W-:Y:S05]  /*0570*/  @!P2 BRA `(.L_x_3) ;  /* 0x0000014400c4a947 */ /* 0x000fea0003800000 */
[----:B------:R-:W-:-:S13]  /*0580*/  ISETP.GT.U32.AND P0, PT, R8, 0x1, PT ;  /* 0x000000010800780c */ /* 0x000fda0003f04070 */
[----:B0-----:R-:W-:Y:S05]  /*0590*/  @P0 EXIT ;  /* 0x000000000000094d */ /* 0x001fea0003800000 */
[----:B------:R-:W-:Y:S01]  /*05a0*/  ULDC.64 UR4, c[0x0][0x650] ;  /* 0x0001940000047ab9 */ /* 0x000fe20000000a00 */
[----:B------:R-:W-:Y:S01]  /*05b0*/  PRMT R0, RZ, 0x7610, R0 ;  /* 0x00007610ff007816 */ /* 0x000fe20000000000 */
[----:B------:R-:W-:Y:S01]  /*05c0*/  IMAD.MOV.U32 R22, RZ, RZ, -0x1 ;  /* 0xffffffffff167424 */ /* 0x000fe200078e00ff */
[----:B------:R-:W-:Y:S01]  /*05d0*/  ISETP.GE.U32.AND P0, PT, R18, UR4, PT ;  /* 0x0000000412007c0c */ /* 0x000fe2000bf06070 */
[----:B------:R-:W-:Y:S02]  /*05e0*/  IMAD.MOV.U32 R19, RZ, RZ, -0x1 ;  /* 0xffffffffff137424 */ /* 0x000fe400078e00ff */
[----:B------:R-:W-:Y:S01]  /*05f0*/  IMAD.MOV.U32 R16, RZ, RZ, -0x1 ;  /* 0xffffffffff107424 */ /* 0x000fe200078e00ff */
[----:B------:R-:W-:-:S13]  /*0600*/  ISETP.GE.U32.AND.EX P0, PT, R17, UR5, PT, P0 ;  /* 0x0000000511007c0c */ /* 0x000fda000bf06100 */
[----:B------:R-:W-:Y:S05]  /*0610*/  @P0 BRA `(.L_x_4) ;  /* 0x00000004005c0947 */ /* 0x000fea0003800000 */
[----:B------:R-:W0:Y:S01]  /*0620*/  LDC.64 R14, c[0x0][0x628] ;  /* 0x00018a00ff0e7b82 */ /* 0x000e220000000a00 */
[----:B------:R-:W-:Y:S02]  /*0630*/  IMAD.MOV.U32 R6, RZ, RZ, R18 ;  /* 0x000000ffff067224 */ /* 0x000fe400078e0012 */
[----:B------:R-:W-:-:S05]  /*0640*/  IMAD.MOV.U32 R7, RZ, RZ, R17 ;  /* 0x000000ffff077224 */ /* 0x000fca00078e0011 */
[----:B------:R-:W1:Y:S08]  /*0650*/  LDC R0, c[0x0][0x630] ;  /* 0x00018c00ff007b82 */ /* 0x000e700000000800 */
[----:B------:R-:W2:Y:S01]  /*0660*/  LDC.64 R20, c[0x0][0x620] ;  /* 0x00018800ff147b82 */ /* 0x000ea20000000a00 */
[----:B0-----:R-:W-:-:S04]  /*0670*/  ISETP.NE.U32.AND P0, PT, R14, RZ, PT ;  /* 0x000000ff0e00720c */ /* 0x001fc80003f05070 */
[----:B------:R-:W-:-:S13]  /*0680*/  ISETP.NE.AND.EX P0, PT, R15, RZ, PT, P0 ;  /* 0x000000ff0f00720c */ /* 0x000fda0003f05300 */
[----:B-12---:R-:W-:Y:S05]  /*0690*/  @!P0 BRA `(.L_x_5) ;  /* 0x0000000000288947 */ /* 0x006fea0003800000 */
[----:B------:R-:W0:Y:S02]  /*06a0*/  LDC R11, c[0x0][0x634] ;  /* 0x00018d00ff0b7b82 */ /* 0x000e240000000800 */
[----:B0-----:R-:W-:-:S05]  /*06b0*/  IADD3 R11, P0, R18, R11, RZ ;  /* 0x0000000b120b7210 */ /* 0x001fca0007f1e0ff */
[----:B------:R-:W-:-:S04]  /*06c0*/  IMAD.X R13, RZ, RZ, R17, P0 ;  /* 0x000000ffff0d7224 */ /* 0x000fc800000e0611 */
[----:B------:R-:W-:-:S04]  /*06d0*/  IMAD.WIDE.U32 R6, R13, R14, RZ ;  /* 0x0000000e0d067225 */ /* 0x000fc800078e00ff */
[----:B------:R-:W-:-:S04]  /*06e0*/  IMAD.WIDE.U32 R8, P0, R11, R15, R6 ;  /* 0x0000000f0b087225 */ /* 0x000fc80007800006 */
[----:B------:R-:W-:-:S04]  /*06f0*/  IMAD.WIDE.U32 R6, R11, R14, RZ ;  /* 0x0000000e0b067225 */ /* 0x000fc800078e00ff */
[----:B------:R-:W-:Y:S01]  /*0700*/  IMAD.X R11, RZ, RZ, RZ, P0 ;  /* 0x000000ffff0b7224 */ /* 0x000fe200000e06ff */
[----:B------:R-:W-:Y:S01]  /*0710*/  IADD3 RZ, P0, R7, R8, RZ ;  /* 0x0000000807ff7210 */ /* 0x000fe20007f1e0ff */
[----:B------:R-:W-:-:S04]  /*0720*/  IMAD.MOV.U32 R10, RZ, RZ, R9 ;  /* 0x000000ffff0a7224 */ /* 0x000fc800078e0009 */
[----:B------:R-:W-:-:S08]  /*0730*/  IMAD.WIDE.U32.X R6, R13, R15, R10, P0 ;  /* 0x0000000f0d067225 */ /* 0x000fd000000e040a */
.L_x_5:
[-CC-:B------:R-:W-:Y:S01]  /*0740*/  SHF.R.U64 R23, R6, R0.reuse, R7.reuse ;  /* 0x0000000006177219 */ /* 0x180fe20000001207 */
[----:B------:R-:W0:Y:S01]  /*0750*/  LDC R10, c[0x0][0x618] ;  /* 0x00018600ff0a7b82 */ /* 0x000e220000000800 */
[----:B------:R-:W-:Y:S01]  /*0760*/  SHF.R.U32.HI R5, RZ, R0, R7 ;  /* 0x00000000ff057219 */ /* 0x000fe20000011607 */
[----:B------:R-:W-:Y:S01]  /*0770*/  ULDC UR4, c[0x0][0x150] ;  /* 0x0000540000047ab9 */ /* 0x000fe20000000800 */
[----:B------:R-:W-:Y:S01]  /*0780*/  IADD3 R9, P0, RZ, -R23, RZ ;  /* 0x80000017ff097210 */ /* 0x000fe20007f1e0ff */
[----:B------:R-:W-:Y:S01]  /*0790*/  IMAD.MOV.U32 R16, RZ, RZ, R18 ;  /* 0x000000ffff107224 */ /* 0x000fe200078e0012 */
[----:B------:R-:W-:-:S03]  /*07a0*/  I2FP.F32.U32 R0, R4 ;  /* 0x0000000400007245 */ /* 0x000fc60000201000 */
[----:B------:R-:W1:Y:S01]  /*07b0*/  LDC.64 R24, c[0x0][0x640] ;  /* 0x00019000ff187b82 */ /* 0x000e620000000a00 */
[----:B------:R-:W-:Y:S02]  /*07c0*/  IMAD.X R11, RZ, RZ, ~R5, P0 ;  /* 0x000000ffff0b7224 */ /* 0x000fe400000e0e05 */
[----:B------:R-:W-:Y:S01]  /*07d0*/  FMUL R0, R0, UR4 ;  /* 0x0000000400007c20 */ /* 0x000fe20008400000 */
[----:B------:R-:W-:Y:S01]  /*07e0*/  IMAD.WIDE.U32 R6, R9, R20, R16 ;  /* 0x0000001409067225 */ /* 0x000fe200078e0010 */
[----:B------:R-:W-:-:S03]  /*07f0*/  ULDC UR4, c[0x0][0x154] ;  /* 0x0000550000047ab9 */ /* 0x000fc60000000800 */
[----:B------:R-:W-:Y:S01]  /*0800*/  IMAD R8, R11, R20, RZ ;  /* 0x000000140b087224 */ /* 0x000fe200078e02ff */
[----:B------:R-:W2:Y:S01]  /*0810*/  LDC R5, c[0x0][0x144] ;  /* 0x00005100ff057b82 */ /* 0x000ea20000000800 */
[----:B------:R-:W3:Y:S02]  /*0820*/  F2I.U32.TRUNC.NTZ R0, R0 ;  /* 0x0000000000007305 */ /* 0x000ee4000020f000 */
[----:B------:R-:W-:-:S04]  /*0830*/  IMAD R9, R9, R21, R8 ;  /* 0x0000001509097224 */ /* 0x000fc800078e0208 */
[----:B------:R-:W-:Y:S01]  /*0840*/  IMAD.IADD R7, R7, 0x1, R9 ;  /* 0x0000000107077824 */ /* 0x000fe200078e0209 */
[----:B------:R-:W4:Y:S01]  /*0850*/  LDC R12, c[0x0][0x608] ;  /* 0x00018200ff0c7b82 */ /* 0x000f220000000800 */
[----:B------:R-:W-:-:S03]  /*0860*/  IMAD.MOV.U32 R9, RZ, RZ, -0x1 ;  /* 0xffffffffff097424 */ /* 0x000fc600078e00ff */
[-CC-:B0-----:R-:W-:Y:S02]  /*0870*/  SHF.R.U64 R16, R6, R10.reuse, R7.reuse ;  /* 0x0000000a06107219 */ /* 0x181fe40000001207 */
[----:B------:R-:W-:Y:S02]  /*0880*/  I2FP.F32.U32 R6, R3 ;  /* 0x0000000300067245 */ /* 0x000fe40000201000 */
[----:B------:R-:W0:Y:S01]  /*0890*/  LDC R22, c[0x0][0x658] ;  /* 0x00019600ff167b82 */ /* 0x000e220000000800 */
[----:B-1----:R-:W-:Y:S01]  /*08a0*/  ISETP.NE.U32.AND P0, PT, R24, RZ, PT ;  /* 0x000000ff1800720c */ /* 0x002fe20003f05070 */
[----:B---3--:R-:W-:Y:S01]  /*08b0*/  IMAD.MOV R8, RZ, RZ, -R0 ;  /* 0x000000ffff087224 */ /* 0x008fe200078e0a00 */
[----:B------:R-:W-:Y:S01]  /*08c0*/  SHF.R.U32.HI R7, RZ, R10, R7 ;  /* 0x0000000aff077219 */ /* 0x000fe20000011607 */
[----:B------:R-:W-:Y:S01]  /*08d0*/  FMUL R6, R6, UR4 ;  /* 0x0000000406067c20 */ /* 0x000fe20008400000 */
[----:B------:R-:W-:-:S03]  /*08e0*/  ISETP.NE.AND.EX P0, PT, R25, RZ, PT, P0 ;  /* 0x000000ff1900720c */ /* 0x000fc60003f05300 */
[----:B------:R-:W1:Y:S01]  /*08f0*/  LDC R14, c[0x0][0x148] ;  /* 0x00005200ff0e7b82 */ /* 0x000e620000000800 */
[----:B--2---:R-:W-:-:S07]  /*0900*/  IMAD R0, R5, R8, R4 ;  /* 0x0000000805007224 */ /* 0x004fce00078e0204 */
[----:B------:R-:W2:Y:S01]  /*0910*/  LDC R20, c[0x0][0x600] ;  /* 0x00018000ff147b82 */ /* 0x000ea20000000800 */
[-CC-:B----4-:R-:W-:Y:S02]  /*0920*/  SHF.R.U64 R26, R16, R12.reuse, R7.reuse ;  /* 0x0000000c101a7219 */ /* 0x190fe40000001207 */
[----:B------:R-:W-:Y:S01]  /*0930*/  SHF.R.U32.HI R5, RZ, R12, R7 ;  /* 0x0000000cff057219 */ /* 0x000fe20000011607 */
[----:B------:R-:W-:Y:S01]  /*0940*/  IMAD.MOV.U32 R7, RZ, RZ, 0x1 ;  /* 0x00000001ff077424 */ /* 0x000fe200078e00ff */
[----:B------:R3:W4:Y:S03]  /*0950*/  F2I.U32.TRUNC.NTZ R12, R6 ;  /* 0x00000006000c7305 */ /* 0x000726000020f000 */
[----:B------:R-:W1:Y:S01]  /*0960*/  LDC R15, c[0x0][0x648] ;  /* 0x00019200ff0f7b82 */ /* 0x000e620000000800 */
[-C--:B0-----:R-:W-:Y:S02]  /*0970*/  SHF.L.U32 R4, R9, R22.reuse, RZ ;  /* 0x0000001609047219 */ /* 0x081fe400000006ff */
[----:B------:R-:W-:-:S02]  /*0980*/  SHF.R.U64 R28, R26, R22, R5 ;  /* 0x000000161a1c7219 */ /* 0x000fc40000001205 */
[----:B------:R-:W-:Y:S02]  /*0990*/  LOP3.LUT R11, RZ, R4, RZ, 0x33, !PT ;  /* 0x00000004ff0b7212 */ /* 0x000fe400078e33ff */
[-C--:B------:R-:W-:Y:S01]  /*09a0*/  SHF.R.U32.HI R5, RZ, R22.reuse, R5 ;  /* 0x00000016ff057219 */ /* 0x080fe20000011605 */
[----:B------:R-:W0:Y:S01]  /*09b0*/  LDC R19, c[0x0][0x638] ;  /* 0x00018e00ff137b82 */ /* 0x000e220000000800 */
[----:B------:R-:W-:Y:S01]  /*09c0*/  SHF.L.U32 R10, R7, R22, RZ ;  /* 0x00000016070a7219 */ /* 0x000fe200000006ff */
[----:B------:R-:W-:-:S06]  /*09d0*/  IMAD.MOV.U32 R4, RZ, RZ, R28 ;  /* 0x000000ffff047224 */ /* 0x000fcc00078e001c */
[----:B------:R-:W0:Y:S01]  /*09e0*/  LDC R21, c[0x0][0x610] ;  /* 0x00018400ff157b82 */ /* 0x000e220000000800 */
[----:B---34-:R-:W-:Y:S05]  /*09f0*/  @!P0 BRA `(.L_x_6) ;  /* 0x0000000000288947 */ /* 0x018fea0003800000 */
[----:B------:R-:W3:Y:S02]  /*0a00*/  LDC R9, c[0x0][0x64c] ;  /* 0x00019300ff097b82 */ /* 0x000ee40000000800 */
[----:B---3--:R-:W-:-:S05]  /*0a10*/  IADD3 R9, P0, R28, R9, RZ ;  /* 0x000000091c097210 */ /* 0x008fca0007f1e0ff */
        /* <DEDUP_REMOVED lines=8> */
.L_x_6:
[----:B-1----:R-:W-:Y:S01]  /*0aa0*/  SHF.R.U64 R4, R4, R15, R5 ;  /* 0x0000000f04047219 */ /* 0x002fe20000001205 */
[----:B--2---:R-:W-:Y:S01]  /*0ab0*/  VIADD R5, R20, 0xffffffff ;  /* 0xffffffff14057836 */ /* 0x004fe20000000000 */
[----:B------:R-:W-:Y:S01]  /*0ac0*/  LOP3.LUT R11, R26, R11, RZ, 0xc0, !PT ;  /* 0x0000000b1a0b7212 */ /* 0x000fe200078ec0ff */
[----:B------:R-:W-:Y:S02]  /*0ad0*/  IMAD.MOV R12, RZ, RZ, -R12 ;  /* 0x000000ffff0c7224 */ /* 0x000fe400078e0a0c */
[----:B------:R-:W-:Y:S01]  /*0ae0*/  IMAD.MOV R6, RZ, RZ, -R4 ;  /* 0x000000ffff067224 */ /* 0x000fe200078e0a04 */
[----:B------:R-:W-:Y:S01]  /*0af0*/  LOP3.LUT R5, R16, R5, RZ, 0xc0, !PT ;  /* 0x0000000510057212 */ /* 0x000fe200078ec0ff */
[----:B------:R-:W-:Y:S02]  /*0b00*/  @P3 IMAD R0, R14, R12, R3 ;  /* 0x0000000c0e003224 */ /* 0x000fe400078e0203 */
[----:B------:R-:W-:Y:S02]  /*0b10*/  IMAD R11, R10, R4, R11 ;  /* 0x000000040a0b7224 */ /* 0x000fe400078e020b */
[----:B0-----:R-:W-:-:S02]  /*0b20*/  IMAD R3, R6, R19, R28 ;  /* 0x0000001306037224 */ /* 0x001fc400078e021c */
[----:B------:R-:W-:Y:S02]  /*0b30*/  IMAD R22, R11, R21, R0 ;  /* 0x000000150b167224 */ /* 0x000fe400078e0200 */
[----:B------:R-:W-:Y:S02]  /*0b40*/  IMAD R3, R3, R20, R5 ;  /* 0x0000001403037224 */ /* 0x000fe400078e0205 */
[----:B------:R-:W-:Y:S02]  /*0b50*/  IMAD.MOV.U32 R0, RZ, RZ, 0x1 ;  /* 0x00000001ff007424 */ /* 0x000fe400078e00ff */
[----:B------:R-:W-:Y:S01]  /*0b60*/  IMAD.MOV.U32 R16, RZ, RZ, R23 ;  /* 0x000000ffff107224 */ /* 0x000fe200078e0017 */
[----:B------:R-:W-:Y:S02]  /*0b70*/  SEL R19, R3, R22, !P3 ;  /* 0x0000001603137207 */ /* 0x000fe40005800000 */
[----:B------:R-:W-:-:S07]  /*0b80*/  SEL R22, R22, R3, !P3 ;  /* 0x0000000316167207 */ /* 0x000fce0005800000 */
.L_x_4:
[----:B------:R-:W-:-:S08]  /*0b90*/  NOP ;  /* 0x0000000000007918 */ /* 0x000fd00000000000 */
[----:B------:R-:W0:Y:S02]  /*0ba0*/  USETMAXREG.TRY_ALLOC.CTAPOOL UP0, 0xe8 ;  /* 0x000000e8000079c8 */ /* 0x000e240008000600 */
[----:B0-----:R-:W-:-:S13]  /*0bb0*/  PLOP3.LUT P0, PT, PT, PT, UP0, 0x80, 0x0 ;  /* 0x000000000000781c */ /* 0x001fda0003f0f008 */
[----:B------:R-:W-:Y:S05]  /*0bc0*/  @!P0 BRA `(.L_x_4) ;  /* 0xfffffffc00f08947 */ /* 0x000fea000383ffff */
[----:B------:R-:W-:Y:S01]  /*0bd0*/  ULDC.64 UR4, c[0x0][0x598] ;  /* 0x0001660000047ab9 */ /* 0x000fe20000000a00 */
[----:B------:R-:W-:Y:S01]  /*0be0*/  ULDC.64 UR56, c[0x0][0x208] ;  /* 0x0000820000387ab9 */ /* 0x000fe20000000a00 */
[----:B------:R-:W-:-:S04]  /*0bf0*/  ISETP.NE.U32.AND P0, PT, RZ, UR4, PT ;  /* 0x00000004ff007c0c */ /* 0x000fc8000bf05070 */
[----:B------:R-:W-:-:S13]  /*0c00*/  ISETP.NE.AND.EX P0, PT, RZ, UR5, PT, P0 ;  /* 0x00000005ff007c0c */ /* 0x000fda000bf05300 */
[----:B------:R-:W-:Y:S05]  /*0c10*/  @!P0 BRA `(.L_x_7) ;  /* 0x00000000001c8947 */ /* 0x000fea0003800000 */
[----:B------:R-:W0:Y:S02]  /*0c20*/  LDC.64 R4, c[0x0][0x598] ;  /* 0x00016600ff047b82 */ /* 0x000e240000000a00 */
[----:B0-----:R-:W2:Y:S02]  /*0c30*/  LDG.E.64 R4, desc[UR56][R4.64] ;  /* 0x0000003804047981 */ /* 0x001ea4000c1e1b00 */
[----:B--2---:R-:W-:-:S04]  /*0c40*/  ISETP.NE.U32.AND P0, PT, R4, RZ, PT ;  /* 0x000000ff0400720c */ /* 0x004fc80003f05070 */
[----:B------:R-:W-:-:S13]  /*0c50*/  ISETP.NE.AND.EX P0, PT, R5, RZ, PT, P0 ;  /* 0x000000ff0500720c */ /* 0x000fda0003f05300 */
[----:B------:R-:W-:Y:S05]  /*0c60*/  @!P0 BRA `(.L_x_7) ;  /* 0x0000000000088947 */ /* 0x000fea0003800000 */
[----:B------:R0:W5:Y:S01]  /*0c70*/  LD.E R200, desc[UR56][R4.64] ;  /* 0x0000003804c87980 */ /* 0x000162000c101900 */
[----:B------:R-:W-:Y:S05]  /*0c80*/  BRA `(.L_x_8) ;  /* 0x0000000000247947 */ /* 0x000fea0003800000 */
.L_x_7:
[----:B------:R-:W-:Y:S02]  /*0c90*/  ULDC.64 UR4, c[0x0][0x588] ;  /* 0x0001620000047ab9 */ /* 0x000fe40000000a00 */
[----:B------:R-:W-:-:S04]  /*0ca0*/  ISETP.NE.U32.AND P0, PT, RZ, UR4, PT ;  /* 0x00000004ff007c0c */ /* 0x000fc8000bf05070 */
[----:B------:R-:W-:-:S13]  /*0cb0*/  ISETP.NE.AND.EX P0, PT, RZ, UR5, PT, P0 ;  /* 0x00000005ff007c0c */ /* 0x000fda000bf05300 */
[----:B------:R-:W-:Y:S05]  /*0cc0*/  @!P0 BRA `(.L_x_9) ;  /* 0x00000000000c8947 */ /* 0x000fea0003800000 */
[----:B------:R-:W0:Y:S02]  /*0cd0*/  LDC.64 R200, c[0x0][0x588] ;  /* 0x00016200ffc87b82 */ /* 0x000e240000000a00 */
[----:B0-----:R1:W5:Y:S01]  /*0ce0*/  LDG.E R200, desc[UR56][R200.64] ;  /* 0x00000038c8c87981 */ /* 0x001362000c1e1900 */
[----:B------:R-:W-:Y:S05]  /*0cf0*/  BRA `(.L_x_8) ;  /* 0x0000000000087947 */ /* 0x000fea0003800000 */
.L_x_9:
[----:B------:R-:W-:Y:S02]  /*0d00*/  ULDC UR4, c[0x0][0x580] ;  /* 0x0001600000047ab9 */ /* 0x000fe40000000800 */
[----:B------:R-:W-:-:S07]  /*0d10*/  IMAD.U32 R200, RZ, RZ, UR4 ;  /* 0x00000004ffc87e24 */ /* 0x000fce000f8e00ff */
.L_x_8:
[----:B------:R-:W-:Y:S02]  /*0d20*/  ULDC.64 UR4, c[0x0][0x5a0] ;  /* 0x0001680000047ab9 */ /* 0x000fe40000000a00 */
[----:B------:R-:W-:-:S04]  /*0d30*/  ISETP.NE.U32.AND P0, PT, RZ, UR4, PT ;  /* 0x00000004ff007c0c */ /* 0x000fc8000bf05070 */
[----:B------:R-:W-:-:S13]  /*0d40*/  ISETP.NE.AND.EX P0, PT, RZ, UR5, PT, P0 ;  /* 0x00000005ff007c0c */ /* 0x000fda000bf05300 */
[----:B------:R-:W-:Y:S05]  /*0d50*/  @!P0 BRA `(.L_x_10) ;  /* 0x00000000001c8947 */ /* 0x000fea0003800000 */
[----:B0-----:R-:W0:Y:S02]  /*0d60*/  LDC.64 R4, c[0x0][0x5a0] ;  /* 0x00016800ff047b82 */ /* 0x001e240000000a00 */
[----:B0-----:R-:W2:Y:S02]  /*0d70*/  LDG.E.64 R4, desc[UR56][R4.64] ;  /* 0x0000003804047981 */ /* 0x001ea4000c1e1b00 */
[----:B--2---:R-:W-:-:S04]  /*0d80*/  ISETP.NE.U32.AND P0, PT, R4, RZ, PT ;  /* 0x000000ff0400720c */ /* 0x004fc80003f05070 */
[----:B------:R-:W-:-:S13]  /*0d90*/  ISETP.NE.AND.EX P0, PT, R5, RZ, PT, P0 ;  /* 0x000000ff0500720c */ /* 0x000fda0003f05300 */
[----:B------:R-:W-:Y:S05]  /*0da0*/  @!P0 BRA `(.L_x_10) ;  /* 0x0000000000088947 */ /* 0x000fea0003800000 */
[----:B------:R0:W5:Y:S01]  /*0db0*/  LD.E R23, desc[UR56][R4.64] ;  /* 0x0000003804177980 */ /* 0x000162000c101900 */
[----:B------:R-:W-:Y:S05]  /*0dc0*/  BRA `(.L_x_11) ;  /* 0x0000000000247947 */ /* 0x000fea0003800000 */
.L_x_10:
[----:B------:R-:W-:Y:S02]  /*0dd0*/  ULDC.64 UR4, c[0x0][0x590] ;  /* 0x0001640000047ab9 */ /* 0x000fe40000000a00 */
[----:B------:R-:W-:-:S04]  /*0de0*/  ISETP.NE.U32.AND P0, PT, RZ, UR4, PT ;  /* 0x00000004ff007c0c */ /* 0x000fc8000bf05070 */
[----:B------:R-:W-:-:S13]  /*0df0*/  ISETP.NE.AND.EX P0, PT, RZ, UR5, PT, P0 ;  /* 0x00000005ff007c0c */ /* 0x000fda000bf05300 */
[----:B------:R-:W-:Y:S05]  /*0e00*/  @!P0 BRA `(.L_x_12) ;  /* 0x00000000000c8947 */ /* 0x000fea0003800000 */
[----:B0-----:R-:W0:Y:S02]  /*0e10*/  LDC.64 R4, c[0x0][0x590] ;  /* 0x00016400ff047b82 */ /* 0x001e240000000a00 */
[----:B0-----:R2:W5:Y:S01]  /*0e20*/  LDG.E R23, desc[UR56][R4.64] ;  /* 0x0000003804177981 */ /* 0x001562000c1e1900 */
[----:B------:R-:W-:Y:S05]  /*0e30*/  BRA `(.L_x_11) ;  /* 0x0000000000087947 */ /* 0x000fea0003800000 */
.L_x_12:
[----:B------:R-:W-:Y:S02]  /*0e40*/  ULDC UR4, c[0x0][0x584] ;  /* 0x0001610000047ab9 */ /* 0x000fe40000000800 */
[----:B------:R-:W-:-:S07]  /*0e50*/  IMAD.U32 R23, RZ, RZ, UR4 ;  /* 0x00000004ff177e24 */ /* 0x000fce000f8e00ff */
.L_x_11:
[----:B------:R-:W-:-:S13]  /*0e60*/  LOP3.LUT P0, RZ, R0, 0xff, RZ, 0xc0, !PT ;  /* 0x000000ff00ff7812 */ /* 0x000fda000780c0ff */
[----:B------:R-:W-:Y:S05]  /*0e70*/  @!P0 EXIT ;  /* 0x000000000000894d */ /* 0x000fea0003800000 */
[----:B------:R-:W-:Y:S01]  /*0e80*/  ULDC UR4, c[0x0][0x28c] ;  /* 0x0000a30000047ab9 */ /* 0x000fe20000000800 */
[----:B-1----:R-:W-:Y:S01]  /*0e90*/  LOP3.LUT R201, R2, 0x1, RZ, 0xfc, !PT ;  /* 0x0000000102c97812 */ /* 0x002fe200078efcff */
[----:B------:R-:W-:Y:S01]  /*0ea0*/  UIADD3 UR4, UR4, 0x7f, URZ ;  /* 0x0000007f04047890 */ /* 0x000fe2000fffe03f */
[----:B------:R-:W-:Y:S01]  /*0eb0*/  UMOV UR36, URZ ;  /* 0x0000003f00247c82 */ /* 0x000fe20008000000 */
[----:B------:R-:W-:Y:S02]  /*0ec0*/  UMOV UR37, URZ ;  /* 0x0000003f00257c82 */ /* 0x000fe40008000000 */
[----:B------:R-:W-:-:S04]  /*0ed0*/  USHF.R.S32.HI UR5, URZ, 0x1f, UR4 ;  /* 0x0000001f3f057899 */ /* 0x000fc80008011404 */
[----:B------:R-:W-:-:S04]  /*0ee0*/  ULEA.HI UR5, UR5, UR4, URZ, 0x7 ;  /* 0x0000000405057291 */ /* 0x000fc8000f8f383f */
[----:B------:R-:W-:-:S12]  /*0ef0*/  USHF.R.S32.HI UR39, URZ, 0x7, UR5 ;  /* 0x000000073f277899 */ /* 0x000fd80008011405 */
.L_x_380:
[----:B-1----:R-:W1:Y:S01]  /*0f00*/  S2R R0, SR_TID.X ;  /* 0x0000000000007919 */ /* 0x002e620000002100 */
[----:B---3--:R-:W3:Y:S01]  /*0f10*/  S2UR UR6, SR_CgaCtaId ;  /* 0x00000000000679c3 */ /* 0x008ee20000008800 */
[----:B------:R-:W-:Y:S02]  /*0f20*/  UMOV UR38, 0x400 ;  /* 0x0000040000267882 */ /* 0x000fe40000000000 */
[----:B---3--:R-:W-:Y:S01]  /*0f30*/  ULEA UR38, UR6, UR38, 0x18 ;  /* 0x0000002606267291 */ /* 0x008fe2000f8ec03f */
[----:B-1----:R-:W-:-:S04]  /*0f40*/  LOP3.LUT R0, R0, 0x80, RZ, 0xc0, !PT ;  /* 0x0000008000007812 */ /* 0x002fc800078ec0ff */
[----:B------:R-:W-:-:S06]  /*0f50*/  SHF.R.U32.HI R0, RZ, 0x7, R0 ;  /* 0x00000007ff007819 */ /* 0x000fcc0000011600 */
[----:B------:R-:W1:Y:S02]  /*0f60*/  SHFL.IDX PT, R0, R0, RZ, 0x1f ;  /* 0x00001fff00007589 */ /* 0x000e6400000e0000 */
[----:B-1----:R-:W-:-:S13]  /*0f70*/  R2UR UR4, R0 ;  /* 0x00000000000472ca */ /* 0x002fda00000e0000 */
[----:B------:R-:W-:-:S04]  /*0f80*/  ULEA.HI UR5, UR4, UR4, URZ, 0x1 ;  /* 0x0000000404057291 */ /* 0x000fc8000f8f083f */
[----:B------:R-:W-:-:S04]  /*0f90*/  ULOP3.LUT UR5, UR5, 0x7fffe, URZ, 0xc0, !UPT ;  /* 0x0007fffe05057892 */ /* 0x000fc8000f8ec03f */
[----:B------:R-:W-:-:S03]  /*0fa0*/  UIADD3 UR5, UR4, -UR5, URZ ;  /* 0x8000000504057290 */ /* 0x000fc6000fffe03f */
[----:B------:R-:W-:Y:S01]  /*0fb0*/  ULDC UR4, c[0x0][0x28c] ;  /* 0x0000a30000047ab9 */ /* 0x000fe20000000800 */
[----:B------:R-:W-:Y:S01]  /*0fc0*/  ULEA UR5, UR5, UR38, 0xd ;  /* 0x0000002605057291 */ /* 0x000fe2000f8e683f */
[----:B------:R-:W-:-:S03]  /*0fd0*/  ISETP.LT.AND P0, PT, RZ, UR4, PT ;  /* 0x00000004ff007c0c */ /* 0x000fc6000bf01270 */
[----:B------:R-:W-:-:S04]  /*0fe0*/  UIADD3 UR5, UR5, 0x100, URZ ;  /* 0x0000010005057890 */ /* 0x000fc8000fffe03f */
[----:B------:R-:W-:-:S04]  /*0ff0*/  USHF.R.U32.HI UR5, URZ, 0x4, UR5 ;  /* 0x000000043f057899 */ /* 0x000fc80008011605 */
[----:B------:R-:W-:Y:S02]  /*1000*/  ULOP3.LUT UR52, UR5, 0x3fff, URZ, 0xc0, !UPT ;  /* 0x00003fff05347892 */ /* 0x000fe4000f8ec03f */
[----:B0---45:R-:W-:Y:S10]  /*1010*/  @P0 BRA `(.L_x_13) ;  /* 0x0000000000400947 */ /* 0x031ff40003800000 */
[----:B------:R-:W-:Y:S01]  /*1020*/  MOV R0, 0x0 ;  /* 0x0000000000007802 */ /* 0x000fe20000000f00 */
[----:B------:R-:W-:Y:S01]  /*1030*/  ULDC.64 UR4, c[0x4][0x68] ;  /* 0x01001a0000047ab9 */ /* 0x000fe20000000a00 */
[----:B------:R-:W-:Y:S01]  /*1040*/  ULDC.64 UR6, c[0x4][0x8] ;  /* 0x0100020000067ab9 */ /* 0x000fe20000000a00 */
[----:B0-2---:R-:W-:Y:S01]  /*1050*/  IMAD.U32 R4, RZ, RZ, UR4 ;  /* 0x00000004ff047e24 */ /* 0x005fe2000f8e00ff */
[----:B------:R0:W1:Y:S01]  /*1060*/  LDC.64 R14, c[0x4][R0] ;  /* 0x01000000000e7b82 */ /* 0x0000620000000a00 */
[----:B------:R-:W-:Y:S01]  /*1070*/  IMAD.U32 R5, RZ, RZ, UR5 ;  /* 0x00000005ff057e24 */ /* 0x000fe2000f8e00ff */
[----:B------:R-:W-:Y:S01]  /*1080*/  ULDC.64 UR4, c[0x4][0x70] ;  /* 0x01001c0000047ab9 */ /* 0x000fe20000000a00 */
[----:B------:R-:W-:Y:S02]  /*1090*/  IMAD.U32 R10, RZ, RZ, UR6 ;  /* 0x00000006ff0a7e24 */ /* 0x000fe4000f8e00ff */
[----:B------:R-:W-:Y:S02]  /*10a0*/  IMAD.U32 R6, RZ, RZ, UR4 ;  /* 0x00000004ff067e24 */ /* 0x000fe4000f8e00ff */
[----:B------:R-:W-:-:S02]  /*10b0*/  IMAD.U32 R7, RZ, RZ, UR5 ;  /* 0x00000005ff077e24 */ /* 0x000fc4000f8e00ff */
[----:B------:R-:W-:Y:S02]  /*10c0*/  IMAD.U32 R11, RZ, RZ, UR7 ;  /* 0x00000007ff0b7e24 */ /* 0x000fe4000f8e00ff */
[----:B------:R-:W-:Y:S02]  /*10d0*/  IMAD.MOV.U32 R8, RZ, RZ, 0x1e1 ;  /* 0x000001e1ff087424 */ /* 0x000fe400078e00ff */
[----:B------:R-:W-:Y:S02]  /*10e0*/  IMAD.MOV.U32 R12, RZ, RZ, 0x1 ;  /* 0x00000001ff0c7424 */ /* 0x000fe400078e00ff */
[----:B0-----:R-:W-:-:S07]  /*10f0*/  IMAD.MOV.U32 R13, RZ, RZ, RZ ;  /* 0x000000ffff0d7224 */ /* 0x001fce00078e00ff */
[----:B------:R-:W-:-:S07]  /*1100*/  LEPC R20, `(.L_x_13) ;  /* 0x000000001014794e */ /* 0x000fce0000000000 */
[----:B-1---5:R-:W-:Y:S05]  /*1110*/  CALL.ABS.NOINC R14 ;  /* 0x000000000e007343 */ /* 0x022fea0003c00000 */
.L_x_13:
[----:B------:R-:W-:-:S13]  /*1120*/  ISETP.NE.AND P0, PT, R201, 0x3, PT ;  /* 0x00000003c900780c */ /* 0x000fda0003f05270 */
[----:B------:R-:W-:Y:S05]  /*1130*/  @!P0 BRA `(.L_x_14) ;  /* 0x0000000000048947 */ /* 0x000fea0003800000 */
[----:B------:R-:W-:Y:S01]  /*1140*/  BPT.TRAP 0x1 ;  /* 0x000000040000795c */ /* 0x000fe20000300000 */
.L_x_14:
[----:B------:R-:W-:Y:S02]  /*1150*/  IMAD.U32 R3, RZ, RZ, UR37 ;  /* 0x00000025ff037e24 */ /* 0x000fe4000f8e00ff */
[----:B------:R-:W-:-:S03]  /*1160*/  IMAD.U32 R0, RZ, RZ, UR36 ;  /* 0x00000024ff007e24 */ /* 0x000fc6000f8e00ff */
[----:B------:R-:W-:Y:S02]  /*1170*/  LEA R3, R3, UR38, 0x3 ;  /* 0x0000002603037c11 */ /* 0x000fe4000f8e18ff */
[----:B------:R-:W-:-:S04]  /*1180*/  SHF.L.U32 R0, R0, 0x1f, RZ ;  /* 0x0000001f00007819 */ /* 0x000fc800000006ff */
[----:B------:R1:W3:Y:S01]  /*1190*/  SYNCS.PHASECHK.TRANS64.TRYWAIT P1, [R3+URZ], R0 ;  /* 0x00000000030075a7 */ /* 0x0002e2000802017f */
[----:B------:R-:W-:Y:S05]  /*11a0*/  @!P0 BRA `(.L_x_15) ;  /* 0x0000000000048947 */ /* 0x000fea0003800000 */
[----:B------:R-:W-:Y:S01]  /*11b0*/  BPT.TRAP 0x1 ;  /* 0x000000040000795c */ /* 0x000fe20000300000 */
.L_x_15:
[----:B---3--:R-:W-:Y:S05]  /*11c0*/  @P1 BRA `(.L_x_16) ;  /* 0x0000000000081947 */ /* 0x008fea0003800000 */
[----:B------:R-:W3:Y:S02]  /*11d0*/  SYNCS.PHASECHK.TRANS64.TRYWAIT P1, [R3+URZ], R0 ;  /* 0x00000000030075a7 */ /* 0x000ee4000802017f */
[----:B---3--:R-:W-:Y:S05]  /*11e0*/  @!P1 BRA `(.L_x_17) ;  /* 0x0000015000389947 */ /* 0x008fea0003800000 */
.L_x_16:
[----:B------:R-:W-:-:S04]  /*11f0*/  UISETP.LT.AND UP0, UPT, UR39, 0x1, UPT ;  /* 0x000000012700788c */ /* 0x000fc8000bf01270 */
[----:B------:R-:W-:-:S06]  /*1200*/  USEL UR4, UR39, 0x1, UP0 ;  /* 0x0000000127047887 */ /* 0x000fcc0008000000 */
[----:B-1-3--:R-:W-:Y:S01]  /*1210*/  IMAD.U32 R0, RZ, RZ, UR4 ;  /* 0x00000004ff007e24 */ /* 0x00afe2000f8e00ff */
[----:B------:R-:W-:Y:S05]  /*1220*/  WARPSYNC.ALL ;  /* 0x0000000000007948 */ /* 0x000fea0003800000 */
[----:B------:R-:W-:-:S04]  /*1230*/  IADD3 R0, -R0, UR39, RZ ;  /* 0x0000002700007c10 */ /* 0x000fc8000fffe1ff */
[----:B------:R-:W-:Y:S01]  /*1240*/  ISETP.GE.AND P1, PT, R0, 0x1, PT ;  /* 0x000000010000780c */ /* 0x000fe20003f26270 */
[----:B------:R-:W-:Y:S01]  /*1250*/  UIADD3 UR4, UR38, 0x20100, URZ ;  /* 0x0002010026047890 */ /* 0x000fe2000fffe03f */
[----:B------:R-:W-:Y:S01]  /*1260*/  WARPGROUP.ARRIVE ;  /* 0x00000000000079c5 */ /* 0x000fe20000000000 */
[----:B------:R-:W-:Y:S02]  /*1270*/  ULOP3.LUT UR52, UR52, 0x10000, URZ, 0xfc, !UPT ;  /* 0x0001000034347892 */ /* 0x000fe4000f8efc3f */
[----:B------:R-:W-:Y:S02]  /*1280*/  USHF.R.U32.HI UR4, URZ, 0x4, UR4 ;  /* 0x000000043f047899 */ /* 0x000fe40008011604 */
[----:B------:R-:W-:Y:S02]  /*1290*/  ULEA UR54, UR37, UR52, 0xc ;  /* 0x0000003425367291 */ /* 0x000fe4000f8e603f */
[----:B------:R-:W-:Y:S01]  /*12a0*/  ULOP3.LUT UR4, UR4, 0x3fff, URZ, 0xc0, !UPT ;  /* 0x00003fff04047892 */ /* 0x000fe2000f8ec03f */
[----:B------:R-:W-:Y:S01]  /*12b0*/  UMOV UR41, 0x40000040 ;  /* 0x4000004000297882 */ /* 0x000fe20000000000 */
[----:B------:R-:W-:-:S02]  /*12c0*/  UMOV UR43, 0x40000040 ;  /* 0x40000040002b7882 */ /* 0x000fc40000000000 */
[----:B------:R-:W-:Y:S01]  /*12d0*/  ULOP3.LUT UR53, UR4, 0x10000, URZ, 0xfc, !UPT ;  /* 0x0001000004357892 */ /* 0x000fe2000f8efc3f */
[----:B------:R-:W-:Y:S01]  /*12e0*/  UMOV UR40, UR54 ;  /* 0x0000003600287c82 */ /* 0x000fe20008000000 */
[----:B------:R-:W-:Y:S02]  /*12f0*/  UMOV UR33, UR41 ;  /* 0x0000002900217c82 */ /* 0x000fe40008000000 */
[----:B------:R-:W-:Y:S01]  /*1300*/  UIMAD UR55, UR37, 0xb00, UR53 ;  /* 0x00000b00253778a4 */ /* 0x000fe2000f8e0235 */
[----:B------:R-:W-:Y:S01]  /*1310*/  UMOV UR32, UR40 ;  /* 0x0000002800207c82 */ /* 0x000fe20008000000 */
[----:B------:R-:W-:Y:S02]  /*1320*/  UMOV UR35, 0x40000040 ;  /* 0x4000004000237882 */ /* 0x000fe40000000000 */
[----:B------:R-:W-:Y:S02]  /*1330*/  UIADD3 UR34, UR55, 0x80, URZ ;  /* 0x0000008037227890 */ /* 0x000fe4000fffe03f */
[----:B------:R-:W-:-:S02]  /*1340*/  UIADD3 UR26, UR55, 0x100, URZ ;  /* 0x00000100371a7890 */ /* 0x000fc4000fffe03f */
[----:B------:R-:W-:Y:S01]  /*1350*/  UMOV UR42, UR55 ;  /* 0x00000037002a7c82 */ /* 0x000fe20008000000 */
[----:B------:R-:W-:Y:S01]  /*1360*/  UMOV UR24, UR40 ;  /* 0x0000002800187c82 */ /* 0x000fe20008000000 */
[----:B------:R-:W-:Y:S01]  /*1370*/  HGMMA.64x16x16.F32.BF16 R192, gdesc[UR40], RZ, !UPT, gsb0 ;  /* 0x0020000028c079f0 */ /* 0x000fe2000c0018ff */
[----:B------:R-:W-:Y:S01]  /*1380*/  UMOV UR25, UR41 ;  /* 0x0000002900197c82 */ /* 0x000fe20008000000 */
[----:B------:R-:W-:Y:S01]  /*1390*/  UMOV UR27, 0x40000040 ;  /* 0x40000040001b7882 */ /* 0x000fe20000000000 */
[----:B------:R-:W-:Y:S01]  /*13a0*/  UIADD3 UR18, UR55, 0x180, URZ ;  /* 0x0000018037127890 */ /* 0x000fe2000fffe03f */
[----:B------:R-:W-:Y:S01]  /*13b0*/  UMOV UR16, UR40 ;  /* 0x0000002800107c82 */ /* 0x000fe20008000000 */
        /* <DEDUP_REMOVED lines=31> */
[----:B------:R-:W-:-:S02]  /*15b0*/  WARPGROUP.DEPBAR.LE gsb0, 0x0 ;  /* 0x00008000000079c5 */ /* 0x000fc40000010000 */
[----:B------:R-:W-:-:S06]  /*15c0*/  WARPGROUP.ARRIVE ;  /* 0x00000000000079c5 */ /* 0x000fcc0000000000 */
[----:B------:R-:W-:Y:S03]  /*15d0*/  HGMMA.64x16x16.F32.BF16 R176, gdesc[UR32], RZ, !UPT, gsb0 ;  /* 0x0020000020b079f0 */ /* 0x000fe6000c0018ff */
[----:B------:R-:W-:Y:S02]  /*15e0*/  WARPGROUP.DEPBAR.LE gsb0, 0x0 ;  /* 0x00008000000079c5 */ /* 0x000fe40000010000 */
[----:B------:R-:W-:-:S06]  /*15f0*/  WARPGROUP.ARRIVE ;  /* 0x00000000000079c5 */ /* 0x000fcc0000000000 */
[----:B------:R-:W-:Y:S03]  /*1600*/  HGMMA.64x16x16.F32.BF16 R160, gdesc[UR24], RZ, !UPT, gsb0 ;  /* 0x0020000018a079f0 */ /* 0x000fe6000c0018ff */
[----:B------:R-:W-:Y:S02]  /*1610*/  WARPGROUP.DEPBAR.LE gsb0, 0x0 ;  /* 0x00008000000079c5 */ /* 0x000fe40000010000 */
[----:B------:R-:W-:-:S06]  /*1620*/  WARPGROUP.ARRIVE ;  /* 0x00000000000079c5 */ /* 0x000fcc0000000000 */
[----:B------:R-:W-:Y:S01]  /*1630*/  HGMMA.64x16x16.F32.BF16 R144, gdesc[UR16], RZ, !UPT, gsb0 ;  /* 0x00200000109079f0 */ /* 0x000fe2000c0018ff */
[----:B------:R-:W-:Y:S01]  /*1640*/  UIADD3 UR16, UR54, 0x2, URZ ;  /* 0x0000000236107890 */ /* 0x000fe2000fffe03f */
[----:B------:R-:W-:Y:S01]  /*1650*/  UMOV UR17, 0x40000040 ;  /* 0x4000004000117882 */ /* 0x000fe20000000000 */
[----:B------:R-:W-:Y:S02]  /*1660*/  WARPGROUP.DEPBAR.LE gsb0, 0x0 ;  /* 0x00008000000079c5 */ /* 0x000fe40000010000 */
[----:B------:R-:W-:-:S06]  /*1670*/  WARPGROUP.ARRIVE ;  /* 0x00000000000079c5 */ /* 0x000fcc0000000000 */
[----:B------:R-:W-:Y:S03]  /*1680*/  HGMMA.64x16x16.F32.BF16 R128, gdesc[UR12], RZ, !UPT, gsb0 ;  /* 0x002000000c8079f0 */ /* 0x000fe6000c0018ff */
        /* <DEDUP_REMOVED lines=18> */
[----:B------:R-:W-:Y:S01]  /*17b0*/  UMOV UR48, UR58 ;  /* 0x0000003a00307c82 */ /* 0x000fe20008000000 */
[----:B------:R-:W-:Y:S01]  /*17c0*/  UMOV UR49, 0x40000040 ;  /* 0x4000004000317882 */ /* 0x000fe20000000000 */
[----:B------:R-:W-:Y:S01]  /*17d0*/  UMOV UR28, UR48 ;  /* 0x00000030001c7c82 */ /* 0x000fe20008000000 */
        /* <DEDUP_REMOVED lines=17> */
[----:B------:R-:W-:Y:S01]  /*18f0*/  UIADD3 UR58, UR54, 0x404, URZ ;  /* 0x00000404363a7890 */ /* 0x000fe2000fffe03f */
[----:B------:R-:W-:-:S02]  /*1900*/  WARPGROUP.DEPBAR.LE gsb0, 0x0 ;  /* 0x00008000000079c5 */ /* 0x000fc40000010000 */
[----:B------:R-:W-:-:S06]  /*1910*/  WARPGROUP.ARRIVE ;  /* 0x00000000000079c5 */ /* 0x000fcc0000000000 */
[----:B------:R-:W-:Y:S01]  /*1920*/  HGMMA.64x16x16.F32.BF16 R24, gdesc[UR48], RZ, !UPT, gsb0 ;  /* 0x00200000301879f0 */ /* 0x000fe2000c0018ff */
[----:B------:R-:W-:Y:S01]  /*1930*/  UMOV UR50, UR18 ;  /* 0x0000001200327c82 */ /* 0x000fe20008000000 */
[----:B------:R-:W-:Y:S01]  /*1940*/  UMOV UR51, UR19 ;  /* 0x0000001300337c82 */ /* 0x000fe20008000000 */
[----:B------:R-:W-:Y:S01]  /*1950*/  UIADD3 UR18, UR55, 0x2, URZ ;  /* 0x0000000237127890 */ /* 0x000fe2000fffe03f */
[----:B------:R-:W-:Y:S01]  /*1960*/  UMOV UR19, 0x40000040 ;  /* 0x4000004000137882 */ /* 0x000fe20000000000 */
[----:B------:R-:W-:Y:S02]  /*1970*/  WARPGROUP.DEPBAR.LE gsb0, 0x0 ;  /* 0x00008000000079c5 */ /* 0x000fe40000010000 */
[----:B------:R-:W-:-:S06]  /*1980*/  WARPGROUP.ARRIVE ;  /* 0x00000000000079c5 */ /* 0x000fcc0000000000 */
[----:B------:R-:W-:Y:S01]  /*1990*/  HGMMA.64x16x16.F32.BF16 R40, gdesc[UR28], RZ, !UPT, gsb0 ;  /* 0x002000001c2879f0 */ /* 0x000fe2000c0018ff */
[----:B------:R-:W-:Y:S01]  /*19a0*/  UIADD3 UR30, UR55, 0x282, URZ ;  /* 0x00000282371e7890 */ /* 0x000fe2000fffe03f */
[----:B------:R-:W-:Y:S01]  /*19b0*/  UMOV UR28, UR16 ;  /* 0x00000010001c7c82 */ /* 0x000fe20008000000 */
[----:B------:R-:W-:Y:S01]  /*19c0*/  UMOV UR29, UR17 ;  /* 0x00000011001d7c82 */ /* 0x000fe20008000000 */
        /* <DEDUP_REMOVED lines=66> */
[----:B------:R-:W-:Y:S03]  /*1df0*/  HGMMA.64x16x16.F32.BF16 R192, gdesc[UR16], R192, gsb0 ;  /* 0x0020000010c079f0 */ /* 0x000fe600080018c0 */
[----:B------:R-:W-:Y:S02]  /*1e00*/  WARPGROUP.DEPBAR.LE gsb0, 0x0 ;  /* 0x00008000000079c5 */ /* 0x000fe40000010000 */
[----:B------:R-:W-:-:S06]  /*1e10*/  WARPGROUP.ARRIVE ;  /* 0x00000000000079c5 */ /* 0x000fcc0000000000 */
[----:B------:R-:W-:Y:S03]  /*1e20*/  HGMMA.64x16x16.F32.BF16 R176, gdesc[UR8], R176, gsb0 ;  /* 0x0020000008b079f0 */ /* 0x000fe600080018b0 */
[----:B------:R-:W-:Y:S02]  /*1e30*/  WARPGROUP.DEPBAR.LE gsb0, 0x0 ;  /* 0x00008000000079c5 */ /* 0x000fe40000010000 */
[----:B------:R-:W-:-:S06]  /*1e40*/  WARPGROUP.ARRIVE ;  /* 0x00000000000079c5 */ /* 0x000fcc0000000000 */
[----:B------:R-:W-:Y:S01]  /*1e50*/  HGMMA.64x16x16.F32.BF16 R160, gdesc[UR4], R160, gsb0 ;  /* 0x0020000004a079f0 */ /* 0x000fe200080018a0 */
[----:B------:R-:W-:Y:S02]  /*1e60*/  UIADD3 UR4, UR54, 0x402, URZ ;  /* 0x0000040236047890 */ /* 0x000fe4000fffe03f */
        /* <DEDUP_REMOVED lines=46> */
[----:B------:R-:W-:-:S02]  /*2150*/  WARPGROUP.DEPBAR.LE gsb0, 0x0 ;  /* 0x00008000000079c5 */ /* 0x000fc40000010000 */
[----:B------:R-:W-:-:S06]  /*2160*/  WARPGROUP.ARRIVE ;  /* 0x00000000000079c5 */ /* 0x000fcc0000000000 */
[----:B------:R-:W-:Y:S01]  /*2170*/  HGMMA.64x16x16.F32.BF16 R24, gdesc[UR48], R24, gsb0 ;  /* 0x00200000301879f0 */ /* 0x000fe20008001818 */
[----:B------:R-:W-:Y:S01]  /*2180*/  UIADD3 UR50, UR55, 0x504, URZ ;  /* 0x0000050437327890 */ /* 0x000fe2000fffe03f */
[----:B------:R-:W-:Y:S01]  /*2190*/  UMOV UR51, 0x40000040 ;  /* 0x4000004000337882 */ /* 0x000fe20000000000 */
[----:B------:R-:W-:Y:S02]  /*21a0*/  WARPGROUP.DEPBAR.LE gsb0, 0x0 ;  /* 0x00008000000079c5 */ /* 0x000fe40000010000 */
[----:B------:R-:W-:-:S06]  /*21b0*/  WARPGROUP.ARRIVE ;  /* 0x00000000000079c5 */ /* 0x000fcc0000000000 */
[----:B------:R-:W-:Y:S01]  /*21c0*/  HGMMA.64x16x16.F32.BF16 R40, gdesc[UR40], R40, gsb0 ;  /* 0x00200000282879f0 */ /* 0x000fe20008001828 */
[----:B------:R-:W-:Y:S02]  /*21d0*/  UIADD3 UR40, UR54, 0x4, URZ ;  /* 0x0000000436287890 */ /* 0x000fe4000fffe03f */
[----:B------:R-:W-:Y:S01]  /*21e0*/  UIADD3 UR42, UR55, 0x4, URZ ;  /* 0x00000004372a7890 */ /* 0x000fe2000fffe03f */
[----:B------:R-:W-:Y:S01]  /*21f0*/  UMOV UR41, 0x40000040 ;  /* 0x4000004000297882 */ /* 0x000fe20000000000 */
[----:B------:R-:W-:Y:S01]  /*2200*/  UMOV UR43, 0x40000040 ;  /* 0x40000040002b7882 */ /* 0x000fe20000000000 */
[----:B------:R-:W-:Y:S02]  /*2210*/  UMOV UR49, UR41 ;  /* 0x0000002900317c82 */ /* 0x000fe40008000000 */
[----:B------:R-:W-:Y:S01]  /*2220*/  UMOV UR48, UR40 ;  /* 0x0000002800307c82 */ /* 0x000fe20008000000 */
[----:B------:R-:W-:Y:S02]  /*2230*/  WARPGROUP.DEPBAR.LE gsb0, 0x0 ;  /* 0x00008000000079c5 */ /* 0x000fe40000010000 */
[----:B------:R-:W-:-:S06]  /*2240*/  WARPGROUP.ARRIVE ;  /* 0x00000000000079c5 */ /* 0x000fcc0000000000 */
[----:B------:R-:W-:Y:S01]  /*2250*/  HGMMA.64x16x16.F32.BF16 R56, gdesc[UR32], R56, gsb0 ;  /* 0x00200000203879f0 */ /* 0x000fe20008001838 */
[----:B------:R-:W-:Y:S01]  /*2260*/  UIADD3 UR34, UR55, 0x84, URZ ;  /* 0x0000008437227890 */ /* 0x000fe2000fffe03f */
[----:B------:R-:W-:Y:S01]  /*2270*/  UMOV UR32, UR40 ;  /* 0x0000002800207c82 */ /* 0x000fe20008000000 */
[----:B------:R-:W-:Y:S01]  /*2280*/  UMOV UR33, UR41 ;  /* 0x0000002900217c82 */ /* 0x000fe20008000000 */
[----:B------:R-:W-:Y:S01]  /*2290*/  UMOV UR35, 0x40000040 ;  /* 0x4000004000237882 */ /* 0x000fe20000000000 */
        /* <DEDUP_REMOVED lines=68> */
[----:B------:R-:W-:Y:S01]  /*26e0*/  UIADD3 UR16, UR54, 0x6, URZ ;  /* 0x0000000636107890 */ /* 0x000fe2000fffe03f */
        /* <DEDUP_REMOVED lines=45> */
[----:B------:R-:W-:Y:S01]  /*29c0*/  HGMMA.64x16x16.F32.BF16 R24, gdesc[UR48], R24, gsb0 ;  /* 0x00200000301879f0 */ /* 0x000fe20008001818 */
[----:B------:R-:W-:Y:S01]  /*29d0*/  UMOV UR50, UR18 ;  /* 0x0000001200327c82 */ /* 0x000fe20008000000 */
[----:B------:R-:W-:Y:S01]  /*29e0*/  UMOV UR51, UR19 ;  /* 0x0000001300337c82 */ /* 0x000fe20008000000 */
[----:B------:R-:W-:Y:S01]  /*29f0*/  UIADD3 UR18, UR55, 0x6, URZ ;  /* 0x0000000637127890 */ /* 0x000fe2000fffe03f */
        /* <DEDUP_REMOVED lines=412> */
[----:B------:R-:W-:Y:S01]  /*43c0*/  UMOV UR48, UR32 ;  /* 0x0000002000307c82 */ /* 0x000fe20008000000 */
[----:B------:R-:W-:Y:S01]  /*43d0*/  UMOV UR49, UR33 ;  /* 0x0000002100317c82 */ /* 0x000fe20008000000 */
[----:B------:R-:W-:-:S02]  /*43e0*/  WARPGROUP.DEPBAR.LE gsb0, 0x0 ;  /* 0x00008000000079c5 */ /* 0x000fc40000010000 */
        /* <DEDUP_REMOVED lines=69> */
[----:B------:R-:W-:Y:S01]  /*4840*/  UIADD3 UR54, UR54, 0xc06, URZ ;  /* 0x00000c0636367890 */ /* 0x000fe2000fffe03f */
        /* <DEDUP_REMOVED lines=207> */
[----:B------:R-:W-:Y:S05]  /*5540*/  @!P1 BRA `(.L_x_18) ;  /* 0x00000044008c9947 */ /* 0x000fea0003800000 */
[----:B------:R-:W-:Y:S01]  /*5550*/  UIADD3 UR55, UR37, 0x1, URZ ;  /* 0x0000000125377890 */ /* 0x000fe2000fffe03f */
[----:B------:R-:W-:Y:S01]  /*5560*/  IMAD.MOV.U32 R3, RZ, RZ, R0 ;  /* 0x000000ffff037224 */ /* 0x000fe200078e0000 */
[----:B------:R-:W-:Y:S02]  /*5570*/  UMOV UR54, UR37 ;  /* 0x0000002500367c82 */ /* 0x000fe40008000000 */
[----:B------:R-:W-:-:S04]  /*5580*/  UISETP.NE.AND UP0, UPT, UR55, 0x2, UPT ;  /* 0x000000023700788c */ /* 0x000fc8000bf05270 */
[----:B------:R-:W-:Y:S02]  /*5590*/  USEL UR4, URZ, 0x1, UP0 ;  /* 0x000000013f047887 */ /* 0x000fe40008000000 */
[----:B------:R-:W-:Y:S02]  /*55a0*/  USEL UR55, UR55, URZ, UP0 ;  /* 0x0000003f37377287 */ /* 0x000fe40008000000 */
[----:B------:R-:W-:-:S06]  /*55b0*/  ULOP3.LUT UR4, UR36, UR4, URZ, 0x3c, !UPT ;  /* 0x0000000424047292 */ /* 0x000fcc000f8e3c3f */
[----:B------:R-:W-:-:S07]  /*55c0*/  IMAD.U32 R6, RZ, RZ, UR4 ;  /* 0x00000004ff067e24 */ /* 0x000fce000f8e00ff */
.L_x_25:
[----:B-1----:R-:W-:Y:S05]  /*55d0*/  @!P0 BRA `(.L_x_19) ;  /* 0x0000000000048947 */ /* 0x002fea0003800000 */
[----:B------:R-:W-:Y:S01]  /*55e0*/  BPT.TRAP 0x1 ;  /* 0x000000040000795c */ /* 0x000fe20000300000 */
.L_x_19:
[----:B------:R-:W-:Y:S01]  /*55f0*/  ULEA UR4, UR55, UR38, 0x3 ;  /* 0x0000002637047291 */ /* 0x000fe2000f8e183f */
[----:B0-2---:R-:W-:-:S08]  /*5600*/  SHF.L.U32 R4, R6, 0x1f, RZ ;  /* 0x0000001f06047819 */ /* 0x005fd000000006ff */
[----:B------:R0:W1:Y:S01]  /*5610*/  SYNCS.PHASECHK.TRANS64.TRYWAIT P1, [UR4], R4 ;  /* 0x00000004ff0075a7 */ /* 0x0000620008020144 */
[----:B------:R-:W-:Y:S05]  /*5620*/  @!P0 BRA `(.L_x_20) ;  /* 0x0000000000048947 */ /* 0x000fea0003800000 */
[----:B------:R-:W-:Y:S01]  /*5630*/  BPT.TRAP 0x1 ;  /* 0x000000040000795c */ /* 0x000fe20000300000 */
.L_x_20:
[----:B-1----:R-:W-:Y:S05]  /*5640*/  @P1 BRA `(.L_x_21) ;  /* 0x0000000000081947 */ /* 0x002fea0003800000 */
[----:B------:R-:W1:Y:S02]  /*5650*/  SYNCS.PHASECHK.TRANS64.TRYWAIT P1, [UR4], R4 ;  /* 0x00000004ff0075a7 */ /* 0x000e640008020144 */
[----:B-1----:R-:W-:Y:S05]  /*5660*/  @!P1 BRA `(.L_x_22) ;  /* 0x0000010c002c9947 */ /* 0x002fea0003800000 */
.L_x_21:
[----:B------:R-:W-:Y:S01]  /*5670*/  ULEA UR58, UR55, UR52, 0xc ;  /* 0x00000034373a7291 */ /* 0x000fe2000f8e603f */
[----:B------:R-:W-:Y:S01]  /*5680*/  WARPGROUP.ARRIVE ;  /* 0x00000000000079c5 */ /* 0x000fe20000000000 */
[----:B------:R-:W-:Y:S01]  /*5690*/  UIMAD UR59, UR55, 0xb00, UR53 ;  /* 0x00000b00373b78a4 */ /* 0x000fe2000f8e0235 */
[----:B------:R-:W-:Y:S01]  /*56a0*/  UMOV UR5, 0x40000040 ;  /* 0x4000004000057882 */ /* 0x000fe20000000000 */
[----:B------:R-:W-:Y:S02]  /*56b0*/  UMOV UR7, 0x40000040 ;  /* 0x4000004000077882 */ /* 0x000fe40000000000 */
[----:B------:R-:W-:Y:S01]  /*56c0*/  UIADD3 UR10, UR59, 0x80, URZ ;  /* 0x000000803b0a7890 */ /* 0x000fe2000fffe03f */
[----:B------:R-:W-:Y:S02]  /*56d0*/  UMOV UR4, UR58 ;  /* 0x0000003a00047c82 */ /* 0x000fe40008000000 */
[----:B------:R-:W-:Y:S01]  /*56e0*/  UMOV UR6, UR59 ;  /* 0x0000003b00067c82 */ /* 0x000fe20008000000 */
[----:B------:R-:W-:Y:S01]  /*56f0*/  UMOV UR8, UR4 ;  /* 0x0000000400087c82 */ /* 0x000fe20008000000 */
[----:B------:R-:W-:Y:S01]  /*5700*/  HGMMA.64x16x16.F32.BF16 R192, gdesc[UR4], R192, gsb0 ;  /* 0x0020000004c079f0 */ /* 0x000fe200080018c0 */
        /* <DEDUP_REMOVED lines=38> */
[----:B------:R-:W-:-:S02]  /*5970*/  UIADD3 UR4, UR58, 0x2, URZ ;  /* 0x000000023a047890 */ /* 0x000fc4000fffe03f */
[----:B------:R-:W-:Y:S01]  /*5980*/  UIADD3 UR5, UR59, 0x2, URZ ;  /* 0x000000023b057890 */ /* 0x000fe2000fffe03f */
        /* <DEDUP_REMOVED lines=101> */
[----:B------:R-:W-:Y:S01]  /*5fe0*/  UMOV UR8, UR4 ;  /* 0x0000000400087c82 */ /* 0x000fe20008000000 */
[----:B------:R-:W-:Y:S01]  /*5ff0*/  UMOV UR9, 0x40000040 ;  /* 0x4000004000097882 */ /* 0x000fe20000000000 */
        /* <DEDUP_REMOVED lines=124> */
[----:B------:R-:W-:Y:S02]  /*67c0*/  WARPGROUP.DEPBAR.LE gsb0, 0x0 ;  /* 0x00008000000079c5 */ /* 0x000fe40000010000 */
[----:B------:R-:W-:-:S06]  /*67d0*/  WARPGROUP.ARRIVE ;  /* 0x00000000000079c5 */ /* 0x000fcc0000000000 */
[----:B------:R-:W-:Y:S01]  /*67e0*/  HGMMA.64x16x16.F32.BF16 R152, gdesc[UR12], R152, gsb0 ;  /* 0x002000000c9879f0 */ /* 0x000fe20008001898 */
[----:B------:R-:W-:Y:S02]  /*67f0*/  UIADD3 UR12, UR59, 0x4, URZ ;  /* 0x000000043b0c7890 */ /* 0x000fe4000fffe03f */
[----:B------:R-:W-:Y:S02]  /*6800*/  UIADD3 UR13, UR59, 0x84, URZ ;  /* 0x000000843b0d7890 */ /* 0x000fe4000fffe03f */
        /* <DEDUP_REMOVED lines=31> */
[----:B------:R-:W-:Y:S01]  /*6a00*/  UMOV UR10, UR13 ;  /* 0x0000000d000a7c82 */ /* 0x000fe20008000000 */
[----:B------:R-:W-:Y:S01]  /*6a10*/  UMOV UR11, 0x40000040 ;  /* 0x40000040000b7882 */ /* 0x000fe20000000000 */
[----:B------:R-:W-:Y:S01]  /*6a20*/  UMOV UR13, UR5 ;  /* 0x00000005000d7c82 */ /* 0x000fe20008000000 */
        /* <DEDUP_REMOVED lines=641> */
[----:B------:R-:W-:Y:S01]  /*9240*/  UIADD3 UR58, UR58, 0xc06, URZ ;  /* 0x00000c063a3a7890 */ /* 0x000fe2000fffe03f */
        /* <DEDUP_REMOVED lines=128> */
[----:B------:R-:W-:Y:S01]  /*9a50*/  BPT.TRAP 0x1 ;  /* 0x000000040000795c */ /* 0x000fe20000300000 */
.L_x_23:
[----:B------:R-:W-:Y:S01]  /*9a60*/  ULEA UR4, UR54, UR38, 0x3 ;  /* 0x0000002636047291 */ /* 0x000fe2000f8e183f */
[----:B------:R-:W-:-:S03]  /*9a70*/  ISETP.GT.U32.AND P1, PT, R2, 0x1, PT ;  /* 0x000000010200780c */ /* 0x000fc60003f24070 */
[----:B------:R-:W-:-:S04]  /*9a80*/  UIADD3 UR4, UR4, 0x10, URZ ;  /* 0x0000001004047890 */ /* 0x000fc8000fffe03f */
[----:B------:R-:W-:-:S09]  /*9a90*/  UPRMT UR4, URZ, 0x654, UR4 ;  /* 0x000006543f047896 */ /* 0x000fd20008000004 */
[----:B------:R-:W-:Y:S01]  /*9aa0*/  SYNCS.ARRIVE.TRANS64.RED.A1T0 RZ, [UR4], RZ ;  /* 0x000000ffffff79a7 */ /* 0x000fe20008100404 */
[----:B------:R-:W-:Y:S05]  /*9ab0*/  @P1 BRA `(.L_x_24) ;  /* 0x0000000000041947 */ /* 0x000fea0003800000 */
[----:B------:R-:W-:Y:S01]  /*9ac0*/  BPT.TRAP 0x1 ;  /* 0x000000040000795c */ /* 0x000fe20000300000 */
.L_x_24:
[----:B------:R-:W-:Y:S01]  /*9ad0*/  UIADD3 UR55, UR55, 0x1, URZ ;  /* 0x0000000137377890 */ /* 0x000fe2000fffe03f */
[C---:B------:R-:W-:Y:S01]  /*9ae0*/  ISETP.GT.AND P1, PT, R3.reuse, 0x1, PT ;  /* 0x000000010300780c */ /* 0x040fe20003f24270 */
[----:B------:R-:W-:Y:S01]  /*9af0*/  UIADD3 UR54, UR54, 0x1, URZ ;  /* 0x0000000136367890 */ /* 0x000fe2000fffe03f */
[----:B------:R-:W-:Y:S01]  /*9b00*/  VIADD R3, R3, 0xffffffff ;  /* 0xffffffff03037836 */ /* 0x000fe20000000000 */
[----:B------:R-:W-:Y:S02]  /*9b10*/  UISETP.NE.AND UP0, UPT, UR55, 0x2, UPT ;  /* 0x000000023700788c */ /* 0x000fe4000bf05270 */
[----:B------:R-:W-:Y:S02]  /*9b20*/  UISETP.NE.AND UP1, UPT, UR54, 0x2, UPT ;  /* 0x000000023600788c */ /* 0x000fe4000bf25270 */
[----:B------:R-:W-:Y:S02]  /*9b30*/  USEL UR4, URZ, 0x1, UP0 ;  /* 0x000000013f047887 */ /* 0x000fe40008000000 */
[----:B------:R-:W-:-:S02]  /*9b40*/  USEL UR55, UR55, URZ, UP0 ;  /* 0x0000003f37377287 */ /* 0x000fc40008000000 */
[----:B------:R-:W-:Y:S02]  /*9b50*/  USEL UR54, UR54, URZ, UP1 ;  /* 0x0000003f36367287 */ /* 0x000fe40008800000 */
[----:B------:R-:W-:Y:S01]  /*9b60*/  LOP3.LUT R6, R6, UR4, RZ, 0x3c, !PT ;  /* 0x0000000406067c12 */ /* 0x000fe2000f8e3cff */
[----:B------:R-:W-:Y:S09]  /*9b70*/  @P1 BRA `(.L_x_25) ;  /* 0xffffffb800941947 */ /* 0x000ff2000383ffff */
.L_x_18:
[----:B------:R-:W3:Y:S02]  /*9b80*/  LDC R3, c[0x0][0x28c] ;  /* 0x0000a300ff037b82 */ /* 0x000ee40000000800 */
[----:B---3--:R-:W-:-:S13]  /*9b90*/  ISETP.GE.AND P1, PT, R3, 0x1, PT ;  /* 0x000000010300780c */ /* 0x008fda0003f26270 */
[----:B------:R-:W-:Y:S05]  /*9ba0*/  @!P1 BRA `(.L_x_26) ;  /* 0x0000000000309947 */ /* 0x000fea0003800000 */
[----:B------:R-:W-:Y:S05]  /*9bb0*/  @!P0 BRA `(.L_x_27) ;  /* 0x0000000000048947 */ /* 0x000fea0003800000 */
[----:B------:R-:W-:Y:S01]  /*9bc0*/  BPT.TRAP 0x1 ;  /* 0x000000040000795c */ /* 0x000fe20000300000 */
.L_x_27:
[----:B------:R-:W-:Y:S02]  /*9bd0*/  R2UR UR4, R0 ;  /* 0x00000000000472ca */ /* 0x000fe400000e0000 */
[----:B------:R-:W-:-:S11]  /*9be0*/  ISETP.GT.U32.AND P0, PT, R2, 0x1, PT ;  /* 0x000000010200780c */ /* 0x000fd60003f04070 */
[----:B------:R-:W-:-:S04]  /*9bf0*/  UIADD3 UR4, UR4, UR37, URZ ;  /* 0x0000002504047290 */ /* 0x000fc8000fffe03f */
[----:B------:R-:W-:-:S04]  /*9c00*/  USHF.L.U32 UR4, UR4, 0x3, URZ ;  /* 0x0000000304047899 */ /* 0x000fc8000800063f */
[----:B------:R-:W-:-:S04]  /*9c10*/  ULOP3.LUT UR4, UR4, 0x8, URZ, 0xc0, !UPT ;  /* 0x0000000804047892 */ /* 0x000fc8000f8ec03f */
[----:B------:R-:W-:-:S04]  /*9c20*/  UIADD3 UR4, UR38, 0x10, UR4 ;  /* 0x0000001026047890 */ /* 0x000fc8000fffe004 */
[----:B------:R-:W-:-:S09]  /*9c30*/  UPRMT UR4, URZ, 0x654, UR4 ;  /* 0x000006543f047896 */ /* 0x000fd20008000004 */
[----:B------:R-:W-:Y:S01]  /*9c40*/  SYNCS.ARRIVE.TRANS64.RED.A1T0 RZ, [UR4], RZ ;  /* 0x000000ffffff79a7 */ /* 0x000fe20008100404 */
[----:B------:R-:W-:Y:S05]  /*9c50*/  @P0 BRA `(.L_x_26) ;  /* 0x0000000000040947 */ /* 0x000fea0003800000 */
[----:B------:R-:W-:Y:S01]  /*9c60*/  BPT.TRAP 0x1 ;  /* 0x000000040000795c */ /* 0x000fe20000300000 */
.L_x_26:
[----:B------:R-:W3:Y:S01]  /*9c70*/  S2R R0, SR_TID.X ;  /* 0x0000000000007919 */ /* 0x000ee20000002100 */
[----:B------:R-:W4:Y:S01]  /*9c80*/  LDC R6, c[0x0][0x288] ;  /* 0x0000a200ff067b82 */ /* 0x000f220000000800 */
[----:B------:R-:W-:Y:S01]  /*9c90*/  UIADD3 UR37, UR39, UR37, URZ ;  /* 0x0000002527257290 */ /* 0x000fe2000fffe03f */
[----:B------:R-:W-:Y:S01]  /*9ca0*/  IMAD R19, R19, 0xb0, RZ ;  /* 0x000000b013137824 */ /* 0x000fe200078e02ff */
[----:B------:R-:W0:Y:S01]  /*9cb0*/  S2R R10, SR_TID.X ;  /* 0x00000000000a7919 */ /* 0x000e220000002100 */
[----:B------:R-:W-:Y:S01]  /*9cc0*/  ULDC UR8, c[0x0][0x284] ;  /* 0x0000a10000087ab9 */ /* 0x000fe20000000800 */
[----:B------:R-:W-:Y:S01]  /*9cd0*/  USHF.R.U32.HI UR4, URZ, 0x1, UR37 ;  /* 0x000000013f047899 */ /* 0x000fe20008011625 */
[----:B------:R-:W-:Y:S01]  /*9ce0*/  SHF.R.S32.HI R15, RZ, 0x1f, R16 ;  /* 0x0000001fff0f7819 */ /* 0x000fe20000011410 */
[----:B------:R-:W-:Y:S02]  /*9cf0*/  UISETP.GT.U32.AND UP1, UPT, UR37, 0x1, UPT ;  /* 0x000000012500788c */ /* 0x000fe4000bf24070 */
[----:B------:R-:W-:Y:S01]  /*9d00*/  ULOP3.LUT UR4, UR4, 0x1, URZ, 0xc0, !UPT ;  /* 0x0000000104047892 */ /* 0x000fe2000f8ec03f */
[----:B------:R-:W-:Y:S01]  /*9d10*/  ULDC.64 UR6, c[0x0][0x5d0] ;  /* 0x0001740000067ab9 */ /* 0x000fe20000000a00 */
[----:B------:R-:W-:Y:S01]  /*9d20*/  UISETP.LT.U32.AND UP1, UPT, UR39, 0x2, UP1 ;  /* 0x000000022700788c */ /* 0x000fe20008f21070 */
[----:B------:R-:W-:Y:S01]  /*9d30*/  IMAD R11, R15, UR6, RZ ;  /* 0x000000060f0b7c24 */ /* 0x000fe2000f8e02ff */
[----:B------:R-:W-:-:S02]  /*9d40*/  UISETP.NE.U32.AND UP0, UPT, UR4, 0x1, UPT ;  /* 0x000000010400788c */ /* 0x000fc4000bf05070 */
[----:B------:R-:W-:Y:S01]  /*9d50*/  USEL UR5, URZ, 0x1, !UP1 ;  /* 0x000000013f057887 */ /* 0x000fe2000c800000 */
[----:B------:R-:W-:Y:S01]  /*9d60*/  IMAD R13, R16, UR7, R11 ;  /* 0x00000007100d7c24 */ /* 0x000fe2000f8e020b */
[----:B------:R-:W-:Y:S02]  /*9d70*/  UISETP.GT.U32.AND UP0, UPT, UR39, 0x1, !UP0 ;  /* 0x000000012700788c */ /* 0x000fe4000c704070 */
[----:B------:R-:W-:Y:S02]  /*9d80*/  ULOP3.LUT UR37, UR37, 0x1, URZ, 0xc0, !UPT ;  /* 0x0000000125257892 */ /* 0x000fe4000f8ec03f */
[----:B------:R-:W-:Y:S01]  /*9d90*/  USEL UR4, URZ, 0x1, !UP0 ;  /* 0x000000013f047887 */ /* 0x000fe2000c000000 */
[----:B----4-:R-:W-:-:S03]  /*9da0*/  ISETP.GE.AND P0, PT, R19, R6, PT ;  /* 0x000000061300720c */ /* 0x010fc60003f06270 */
[----:B------:R-:W-:Y:S01]  /*9db0*/  ULOP3.LUT UR36, UR4, UR36, UR5, 0x96, !UPT ;  /* 0x0000002404247292 */ /* 0x000fe2000f8e9605 */
[----:B---3--:R-:W-:-:S04]  /*9dc0*/  SHF.R.U32.HI R0, RZ, 0x7, R0 ;  /* 0x00000007ff007819 */ /* 0x008fc80000011600 */
[----:B------:R-:W-:Y:S02]  /*9dd0*/  LOP3.LUT R0, R0, 0x1, RZ, 0xc0, !PT ;  /* 0x0000000100007812 */ /* 0x000fe400078ec0ff */
[----:B0-----:R-:W-:Y:S02]  /*9de0*/  SHF.R.U32.HI R3, RZ, 0x2, R10 ;  /* 0x00000002ff037819 */ /* 0x001fe4000001160a */
[----:B-12---:R-:W-:Y:S01]  /*9df0*/  LOP3.LUT R4, R10, 0x60, RZ, 0xc0, !PT ;  /* 0x000000600a047812 */ /* 0x006fe200078ec0ff */
[----:B------:R-:W-:Y:S01]  /*9e00*/  IMAD.SHL.U32 R8, R0, 0x40, RZ ;  /* 0x0000004000087824 */ /* 0x000fe200078e00ff */
[----:B------:R-:W-:Y:S02]  /*9e10*/  LOP3.LUT R5, R10, 0x3, RZ, 0xc0, !PT ;  /* 0x000000030a057812 */ /* 0x000fe400078ec0ff */
[----:B------:R-:W-:Y:S02]  /*9e20*/  LOP3.LUT R3, R3, 0x7, RZ, 0xc0, !PT ;  /* 0x0000000703037812 */ /* 0x000fe400078ec0ff */
[----:B------:R-:W-:Y:S01]  /*9e30*/  SHF.R.U32.HI R4, RZ, 0x1, R4 ;  /* 0x00000001ff047819 */ /* 0x000fe20000011604 */
[----:B------:R-:W-:-:S02]  /*9e40*/  IMAD R14, R5, -0x2, R6 ;  /* 0xfffffffe050e7824 */ /* 0x000fc400078e0206 */
[----:B------:R-:W-:Y:S01]  /*9e50*/  IMAD.SHL.U32 R5, R22, 0x100, RZ ;  /* 0x0000010016057824 */ /* 0x000fe200078e00ff */
[--C-:B------:R-:W-:Y:S02]  /*9e60*/  IADD3 R7, RZ, -R4, -R3.reuse ;  /* 0x80000004ff077210 */ /* 0x100fe40007ffe803 */
[----:B------:R-:W-:Y:S01]  /*9e70*/  LOP3.LUT R3, R8, 0x40, R3, 0xe2, !PT ;  /* 0x0000004008037812 */ /* 0x000fe200078ee203 */
[----:B------:R-:W-:Y:S01]  /*9e80*/  IMAD.SHL.U32 R8, R10, 0x2, RZ ;  /* 0x000000020a087824 */ /* 0x000fe200078e00ff */
[----:B------:R-:W-:Y:S01]  /*9e90*/  ISETP.GE.OR P0, PT, R5, UR8, P0 ;  /* 0x0000000805007c0c */ /* 0x000fe20008706670 */
[----:B------:R-:W-:Y:S02]  /*9ea0*/  IMAD R12, R0, -0x40, R7 ;  /* 0xffffffc0000c7824 */ /* 0x000fe400078e0207 */
[----:B------:R-:W-:Y:S01]  /*9eb0*/  IMAD.WIDE R6, R22, 0x100, RZ ;  /* 0x0000010016067825 */ /* 0x000fe200078e02ff */
[----:B------:R-:W-:-:S03]  /*9ec0*/  LOP3.LUT R8, R19, 0x6, R8, 0xf8, !PT ;  /* 0x0000000613087812 */ /* 0x000fc600078ef808 */
[----:B------:R-:W-:Y:S01]  /*9ed0*/  IMAD.MOV.U32 R22, RZ, RZ, -0x1 ;  /* 0xffffffffff167424 */ /* 0x000fe200078e00ff */
[----:B------:R-:W-:Y:S02]  /*9ee0*/  SHF.R.S32.HI R9, RZ, 0x1f, R8 ;  /* 0x0000001fff097819 */ /* 0x000fe40000011408 */
[----:B------:R-:W-:Y:S01]  /*9ef0*/  LOP3.LUT R0, R6, R3, R4, 0xfe, !PT ;  /* 0x0000000306007212 */ /* 0x000fe200078efe04 */
[----:B------:R-:W-:Y:S01]  /*9f00*/  IMAD.IADD R4, R14, 0x1, -R19 ;  /* 0x000000010e047824 */ /* 0x000fe200078e0a13 */
[----:B------:R-:W-:Y:S01]  /*9f10*/  IADD3 R3, -R5, UR8, R12 ;  /* 0x0000000805037c10 */ /* 0x000fe2000fffe10c */
[----:B------:R-:W-:-:S04]  /*9f20*/  IMAD.WIDE.U32 R10, R16, UR6, R8 ;  /* 0x00000006100a7c25 */ /* 0x000fc8000f8e0008 */
[----:B------:R-:W-:Y:S01]  /*9f30*/  IMAD.IADD R11, R11, 0x1, R13 ;  /* 0x000000010b0b7824 */ /* 0x000fe200078e020d */
[----:B------:R-:W-:Y:S06]  /*9f40*/  @P0 BRA `(.L_x_28) ;  /* 0x000000a400980947 */ /* 0x000fec0003800000 */
[----:B------:R-:W0:Y:S01]  /*9f50*/  LDC.64 R210, c[0x0][0x5c8] ;  /* 0x00017200ffd27b82 */ /* 0x000e220000000a00 */
[----:B-----5:R-:W-:Y:S01]  /*9f60*/  FSETP.NEU.AND P2, PT, R23, RZ, PT ;  /* 0x000000ff1700720b */ /* 0x020fe20003f4d000 */
[----:B------:R-:W-:Y:S01]  /*9f70*/  BSSY B0, `(.L_x_28) ;  /* 0x0000a63000007945 */ /* 0x000fe20003800000 */
[----:B------:R-:W-:-:S04]  /*9f80*/  ISETP.GT.AND P0, PT, R4, RZ, PT ;  /* 0x000000ff0400720c */ /* 0x000fc80003f04270 */
[----:B------:R-:W-:Y:S01]  /*9f90*/  ISETP.GT.AND P1, PT, R3, RZ, P0 ;  /* 0x000000ff0300720c */ /* 0x000fe20000724270 */
[-C--:B0-----:R-:W-:Y:S02]  /*9fa0*/  IMAD R5, R7, R210.reuse, RZ ;  /* 0x000000d207057224 */ /* 0x081fe400078e02ff */
[----:B------:R-:W-:-:S04]  /*9fb0*/  IMAD.WIDE.U32 R20, R0, R210, R10 ;  /* 0x000000d200147225 */ /* 0x000fc800078e000a */
[----:B------:R-:W-:-:S04]  /*9fc0*/  IMAD R5, R0, R211, R5 ;  /* 0x000000d300057224 */ /* 0x000fc800078e0205 */
[----:B------:R-:W-:Y:S01]  /*9fd0*/  IMAD.IADD R19, R21, 0x1, R5 ;  /* 0x0000000115137824 */ /* 0x000fe200078e0205 */
[----:B------:R-:W-:Y:S06]  /*9fe0*/  @!P2 BRA `(.L_x_29) ;  /* 0x00000074007ca947 */ /* 0x000fec0003800000 */
[----:B------:R-:W0:Y:S01]  /*9ff0*/  LDC.64 R208, c[0x0][0x5b8] ;  /* 0x00016e00ffd07b82 */ /* 0x000e220000000a00 */
[----:B------:R-:W-:-:S07]  /*a000*/  ULDC.64 UR4, c[0x0][0x5c0] ;  /* 0x0001700000047ab9 */ /* 0x000fce0000000a00 */
[----:B------:R-:W1:Y:S08]  /*a010*/  LDC.64 R206, c[0x0][0x5b0] ;  /* 0x00016c00ffce7b82 */ /* 0x000e700000000a00 */
[----:B------:R-:W2:Y:S01]  /*a020*/  LDC.64 R204, c[0x0][0x5a8] ;  /* 0x00016a00ffcc7b82 */ /* 0x000ea20000000a00 */
[-C--:B0-----:R-:W-:Y:S02]  /*a030*/  IMAD R6, R15, R208.reuse, RZ ;  /* 0x000000d00f067224 */ /* 0x081fe400078e02ff */
[----:B------:R-:W-:-:S04]  /*a040*/  IMAD.WIDE.U32 R10, R16, R208, R8 ;  /* 0x000000d0100a7225 */ /* 0x000fc800078e0008 */
[----:B------:R-:W-:Y:S02]  /*a050*/  IMAD R6, R16, R209, R6 ;  /* 0x000000d110067224 */ /* 0x000fe400078e0206 */
[-C--:B-1----:R-:W-:Y:S02]  /*a060*/  IMAD R5, R7, R206.reuse, RZ ;  /* 0x000000ce07057224 */ /* 0x082fe400078e02ff */
[----:B------:R-:W-:Y:S02]  /*a070*/  IMAD.IADD R13, R11, 0x1, R6 ;  /* 0x000000010b0d7824 */ /* 0x000fe400078e0206 */
[----:B------:R-:W-:Y:S02]  /*a080*/  IMAD.MOV.U32 R12, RZ, RZ, R10 ;  /* 0x000000ffff0c7224 */ /* 0x000fe400078e000a */
[C---:B------:R-:W-:Y:S02]  /*a090*/  IMAD R5, R0.reuse, R207, R5 ;  /* 0x000000cf00057224 */ /* 0x040fe400078e0205 */
[----:B------:R-:W-:-:S04]  /*a0a0*/  IMAD.WIDE.U32 R14, R0, R206, R12 ;  /* 0x000000ce000e7225 */ /* 0x000fc800078e000c */
[----:B------:R-:W-:Y:S01]  /*a0b0*/  IMAD.IADD R7, R15, 0x1, R5 ;  /* 0x000000010f077824 */ /* 0x000fe200078e0205 */
[----:B--2---:R-:W-:-:S04]  /*a0c0*/  LEA R212, P2, R14, R204, 0x1 ;  /* 0x000000cc0ed47211 */ /* 0x004fc800078408ff */
[----:B------:R-:W-:-:S05]  /*a0d0*/  LEA.HI.X R213, R14, R205, R7, 0x1, P2 ;  /* 0x000000cd0ed57211 */ /* 0x000fca00010f0c07 */
[----:B------:R-:W2:Y:S01]  /*a0e0*/  @P1 LDG.E.LTC128B.U16 R7, desc[UR56][R212.64] ;  /* 0x00000038d4071981 */ /* 0x000ea2000c1e1520 */
[----:B------:R-:W-:Y:S01]  /*a0f0*/  ISETP.GT.AND P3, PT, R4, 0x1, PT ;  /* 0x000000010400780c */ /* 0x000fe20003f64270 */
[----:B------:R-:W-:Y:S01]  /*a100*/  IMAD.WIDE.U32 R14, R0, R206, R8 ;  /* 0x000000ce000e7225 */ /* 0x000fe200078e0008 */
[----:B------:R-:W-:Y:S03]  /*a110*/  BSSY B1, `(.L_x_30) ;  /* 0x0000010000017945 */ /* 0x000fe60003800000 */
[----:B------:R-:W-:Y:S02]  /*a120*/  IMAD.IADD R15, R5, 0x1, R15 ;  /* 0x00000001050f7824 */ /* 0x000fe400078e020f */
[----:B------:R-:W-:-:S04]  /*a130*/  IMAD.WIDE.U32 R14, R16, R208, R14 ;  /* 0x000000d0100e7225 */ /* 0x000fc800078e000e */
[----:B------:R-:W-:Y:S02]  /*a140*/  IMAD.IADD R15, R6, 0x1, R15 ;  /* 0x00000001060f7824 */ /* 0x000fe400078e020f */
[----:B--2---:R-:W-:-:S04]  /*a150*/  IMAD.U32 R202, R7, 0x10000, RZ ;  /* 0x0001000007ca7824 */ /* 0x004fc800078e00ff */
[----:B------:R-:W-:Y:S01]  /*a160*/  FMUL R21, R202, R23 ;  /* 0x00000017ca157220 */ /* 0x000fe20000400000 */
[----:B------:R-:W-:-:S03]  /*a170*/  LEA R202, P2, R20, UR4, 0x1 ;  /* 0x0000000414ca7c11 */ /* 0x000fc6000f8408ff */
[----:B------:R-:W-:Y:S01]  /*a180*/  FFMA R21, R192, R200, R21 ;  /* 0x000000c8c0157223 */ /* 0x000fe20000000015 */
[----:B------:R-:W-:Y:S02]  /*a190*/  LEA.HI.X R203, R20, UR5, R19, 0x1, P2 ;  /* 0x0000000514cb7c11 */ /* 0x000fe400090f0c13 */
[----:B------:R-:W-:Y:S02]  /*a1a0*/  ISETP.GT.AND P2, PT, R3, RZ, P3 ;  /* 0x000000ff0300720c */ /* 0x000fe40001f44270 */
[----:B------:R-:W-:Y:S02]  /*a1b0*/  F2FP.BF16.F32.PACK_AB R19, RZ, R21 ;  /* 0x00000015ff13723e */ /* 0x000fe400000010ff */
[----:B------:R-:W-:-:S03]  /*a1c0*/  LEA R20, P4, R14, R204, 0x1 ;  /* 0x000000cc0e147211 */ /* 0x000fc600078808ff */
[----:B------:R0:W-:Y:S01]  /*a1d0*/  @P1 STG.E.U16 desc[UR56][R202.64], R19 ;  /* 0x00000013ca001986 */ /* 0x0001e2000c101538 */
[----:B------:R-:W-:-:S05]  /*a1e0*/  LEA.HI.X R21, R14, R205, R15, 0x1, P4 ;  /* 0x000000cd0e157211 */ /* 0x000fca00020f0c0f */
[----:B------:R-:W-:Y:S05]  /*a1f0*/  @!P2 BRA `(.L_x_31) ;  /* 0x000000000004a947 */ /* 0x000fea0003800000 */
[----:B------:R1:W5:Y:S02]  /*a200*/  LDG.E.LTC128B.U16 R7, desc[UR56][R20.64+0x2] ;  /* 0x0000023814077981 */ /* 0x000364000c1e1520 */
.L_x_31:
[----:B------:R-:W-:Y:S05]  /*a210*/  BSYNC B1 ;  /* 0x0000000000017941 */ /* 0x000fea0003800000 */
.L_x_30:
[----:B-----5:R-:W-:Y:S01]  /*a220*/  IMAD.U32 R14, R7, 0x10000, RZ ;  /* 0x00010000070e7824 */ /* 0x020fe200078e00ff */
[----:B------:R-:W-:Y:S02]  /*a230*/  SHF.L.U64.HI R15, R206, 0x3, R207 ;  /* 0x00000003ce0f7819 */ /* 0x000fe400000102cf */
[----:B------:R-:W-:Y:S01]  /*a240*/  ISETP.GT.AND P1, PT, R3, 0x8, P0 ;  /* 0x000000080300780c */ /* 0x000fe20000724270 */
[----:B------:R-:W-:Y:S01]  /*a250*/  FMUL R14, R14, R23 ;  /* 0x000000170e0e7220 */ /* 0x000fe20000400000 */
[----:B------:R-:W-:-:S03]  /*a260*/  PRMT R216, R7, 0x7610, R216 ;  /* 0x0000761007d87816 */ /* 0x000fc600000000d8 */
[----:B------:R-:W-:Y:S01]  /*a270*/  FFMA R193, R193, R200, R14 ;  /* 0x000000c8c1c17223 */ /* 0x000fe2000000000e */
[----:B------:R-:W-:-:S04]  /*a280*/  IMAD.SHL.U32 R14, R206, 0x8, RZ ;  /* 0x00000008ce0e7824 */ /* 0x000fc800078e00ff */
[----:B------:R-:W-:Y:S01]  /*a290*/  IMAD.WIDE.U32 R214, R0, R206, R14 ;  /* 0x000000ce00d67225 */ /* 0x000fe200078e000e */
[----:B------:R-:W-:-:S03]  /*a2a0*/  F2FP.BF16.F32.PACK_AB R213, RZ, R193 ;  /* 0x000000c1ffd5723e */ /* 0x000fc600000010ff */
[----:B------:R-:W-:Y:S01]  /*a2b0*/  IMAD.IADD R209, R5, 0x1, R215 ;  /* 0x0000000105d17824 */ /* 0x000fe200078e02d7 */
[----:B0-----:R-:W-:Y:S01]  /*a2c0*/  IADD3 R19, P4, R10, R214, RZ ;  /* 0x000000d60a137210 */ /* 0x001fe20007f9e0ff */
[----:B------:R0:W-:Y:S04]  /*a2d0*/  @P2 STG.E.U16 desc[UR56][R202.64+0x2], R213 ;  /* 0x000002d5ca002986 */ /* 0x0001e8000c101538 */
[----:B------:R-:W-:Y:S01]  /*a2e0*/  IMAD.X R212, R209, 0x1, R13, P4 ;  /* 0x00000001d1d47824 */ /* 0x000fe200020e060d */
[----:B------:R-:W-:-:S04]  /*a2f0*/  LEA R192, P4, R19, R204, 0x1 ;  /* 0x000000cc13c07211 */ /* 0x000fc800078808ff */
[----:B------:R-:W-:-:S05]  /*a300*/  LEA.HI.X R193, R19, R205, R212, 0x1, P4 ;  /* 0x000000cd13c17211 */ /* 0x000fca00020f0cd4 */
[----:B------:R2:W3:Y:S01]  /*a310*/  @P1 LDG.E.LTC128B.U16 R216, desc[UR56][R192.64] ;  /* 0x00000038c0d81981 */ /* 0x0004e2000c1e1520 */
[----:B------:R-:W-:Y:S01]  /*a320*/  IADD3 R212, P2, R8, R214, RZ ;  /* 0x000000d608d47210 */ /* 0x000fe20007f5e0ff */
[----:B------:R-:W-:Y:S01]  /*a330*/  BSSY B1, `(.L_x_32) ;  /* 0x0000012000017945 */ /* 0x000fe20003800000 */
[----:B------:R-:W-:-:S03]  /*a340*/  SHF.L.U64.HI R19, R210, 0x4, R211 ;  /* 0x00000004d2137819 */ /* 0x000fc600000102d3 */
[----:B0-----:R-:W-:Y:S02]  /*a350*/  IMAD.X R213, R9, 0x1, R209, P2 ;  /* 0x0000000109d57824 */ /* 0x001fe400010e06d1 */
[----:B------:R-:W-:-:S03]  /*a360*/  IMAD.WIDE.U32 R212, R16, R208, R212 ;  /* 0x000000d010d47225 */ /* 0x000fc600078e00d4 */
[----:B--2---:R-:W-:Y:S01]  /*a370*/  LEA R192, P2, R212, R204, 0x1 ;  /* 0x000000ccd4c07211 */ /* 0x004fe200078408ff */
[----:B---3--:R-:W-:-:S04]  /*a380*/  IMAD.U32 R218, R216, 0x10000, RZ ;  /* 0x00010000d8da7824 */ /* 0x008fc800078e00ff */
[----:B------:R-:W-:-:S04]  /*a390*/  FMUL R7, R218, R23 ;  /* 0x00000017da077220 */ /* 0x000fc80000400000 */
[----:B------:R-:W-:Y:S01]  /*a3a0*/  FFMA R194, R194, R200, R7 ;  /* 0x000000c8c2c27223 */ /* 0x000fe20000000007 */
[----:B------:R-:W-:-:S04]  /*a3b0*/  IMAD.IADD R7, R6, 0x1, R213 ;  /* 0x0000000106077824 */ /* 0x000fc800078e02d5 */
[----:B------:R-:W-:Y:S02]  /*a3c0*/  F2FP.BF16.F32.PACK_AB R194, RZ, R194 ;  /* 0x000000c2ffc2723e */ /* 0x000fe400000010ff */
[----:B------:R-:W-:Y:S01]  /*a3d0*/  LEA.HI.X R193, R212, R205, R7, 0x1, P2 ;  /* 0x000000cdd4c17211 */ /* 0x000fe200010f0c07 */
[----:B------:R-:W-:Y:S01]  /*a3e0*/  IMAD.SHL.U32 R7, R210, 0x10, RZ ;  /* 0x00000010d2077824 */ /* 0x000fe200078e00ff */
[----:B------:R-:W-:-:S04]  /*a3f0*/  ISETP.GT.AND P2, PT, R3, 0x8, P3 ;  /* 0x000000080300780c */ /* 0x000fc80001f44270 */
[----:B------:R-:W-:-:S05]  /*a400*/  IADD3 R212, P4, R7, R202, RZ ;  /* 0x000000ca07d47210 */ /* 0x000fca0007f9e0ff */
[----:B------:R-:W-:-:S05]  /*a410*/  IMAD.X R213, R19, 0x1, R203, P4 ;  /* 0x0000000113d57824 */ /* 0x000fca00020e06cb */
[----:B------:R0:W-:Y:S01]  /*a420*/  @P1 STG.E.U16 desc[UR56][R212.64], R194 ;  /* 0x000000c2d4001986 */ /* 0x0001e2000c101538 */
[----:B------:R-:W-:Y:S05]  /*a430*/  @!P2 BRA `(.L_x_33) ;  /* 0x000000000004a947 */ /* 0x000fea0003800000 */
[----:B------:R2:W5:Y:S02]  /*a440*/  LDG.E.LTC128B.U16 R216, desc[UR56][R192.64+0x2] ;  /* 0x00000238c0d87981 */ /* 0x000564000c1e1520 */
.L_x_33:
[----:B------:R-:W-:Y:S05]  /*a450*/  BSYNC B1 ;  /* 0x0000000000017941 */ /* 0x000fea0003800000 */
.L_x_32:
[----:B0----5:R-:W-:Y:S01]  /*a460*/  IMAD.U32 R194, R216, 0x10000, RZ ;  /* 0x00010000d8c27824 */ /* 0x021fe200078e00ff */
[----:B------:R-:W-:Y:S01]  /*a470*/  ISETP.GT.AND P1, PT, R4, 0x8, PT ;  /* 0x000000080400780c */ /* 0x000fe20003f24270 */
[----:B------:R-:W-:Y:S02]  /*a480*/  BSSY B1, `(.L_x_34) ;  /* 0x0000008000017945 */ /* 0x000fe40003800000 */
[----:B------:R-:W-:Y:S01]  /*a490*/  FMUL R194, R194, R23 ;  /* 0x00000017c2c27220 */ /* 0x000fe20000400000 */
[----:B------:R-:W-:-:S03]  /*a4a0*/  ISETP.GT.AND P4, PT, R3, RZ, P1 ;  /* 0x000000ff0300720c */ /* 0x000fc60000f84270 */
[----:B------:R-:W-:-:S05]  /*a4b0*/  FFMA R194, R195, R200, R194 ;  /* 0x000000c8c3c27223 */ /* 0x000fca00000000c2 */
[----:B------:R-:W-:-:S05]  /*a4c0*/  F2FP.BF16.F32.PACK_AB R194, RZ, R194 ;  /* 0x000000c2ffc2723e */ /* 0x000fca00000010ff */
[----:B------:R0:W-:Y:S01]  /*a4d0*/  @P2 STG.E.U16 desc[UR56][R212.64+0x2], R194 ;  /* 0x000002c2d4002986 */ /* 0x0001e2000c101538 */
[----:B------:R-:W-:Y:S05]  /*a4e0*/  @!P4 BRA `(.L_x_35) ;  /* 0x000000000004c947 */ /* 0x000fea0003800000 */
[----:B------:R3:W5:Y:S02]  /*a4f0*/  LDG.E.LTC128B.U16 R216, desc[UR56][R20.64+0x10] ;  /* 0x0000103814d87981 */ /* 0x000764000c1e1520 */
.L_x_35:
[----:B------:R-:W-:Y:S05]  /*a500*/  BSYNC B1 ;  /* 0x0000000000017941 */ /* 0x000fea0003800000 */
.L_x_34:
        /* <DEDUP_REMOVED lines=10> */
.L_x_37:
[----:B------:R-:W-:Y:S05]  /*a5b0*/  BSYNC B1 ;  /* 0x0000000000017941 */ /* 0x000fea0003800000 */
.L_x_36:
[----:B-----5:R-:W-:Y:S01]  /*a5c0*/  IMAD.U32 R194, R216, 0x10000, RZ ;  /* 0x00010000d8c27824 */ /* 0x020fe200078e00ff */
[----:B------:R-:W-:Y:S01]  /*a5d0*/  ISETP.GT.AND P4, PT, R3, 0x8, P1 ;  /* 0x000000080300780c */ /* 0x000fe20000f84270 */
[----:B------:R-:W-:Y:S02]  /*a5e0*/  BSSY B1, `(.L_x_38) ;  /* 0x0000007000017945 */ /* 0x000fe40003800000 */
[----:B------:R-:W-:-:S04]  /*a5f0*/  FMUL R194, R194, R23 ;  /* 0x00000017c2c27220 */ /* 0x000fc80000400000 */
[----:B------:R-:W-:-:S05]  /*a600*/  FFMA R194, R197, R200, R194 ;  /* 0x000000c8c5c27223 */ /* 0x000fca00000000c2 */
[----:B------:R-:W-:-:S05]  /*a610*/  F2FP.BF16.F32.PACK_AB R194, RZ, R194 ;  /* 0x000000c2ffc2723e */ /* 0x000fca00000010ff */
[----:B------:R0:W-:Y:S01]  /*a620*/  @P5 STG.E.U16 desc[UR56][R202.64+0x12], R194 ;  /* 0x000012c2ca005986 */ /* 0x0001e2000c101538 */
[----:B------:R-:W-:Y:S05]  /*a630*/  @!P4 BRA `(.L_x_39) ;  /* 0x000000000004c947 */ /* 0x000fea0003800000 */
[----:B------:R0:W5:Y:S02]  /*a640*/  LDG.E.LTC128B.U16 R216, desc[UR56][R192.64+0x10] ;  /* 0x00001038c0d87981 */ /* 0x000164000c1e1520 */
.L_x_39:
[----:B------:R-:W-:Y:S05]  /*a650*/  BSYNC B1 ;  /* 0x0000000000017941 */ /* 0x000fea0003800000 */
.L_x_38:
[----:B0----5:R-:W-:Y:S01]  /*a660*/  IMAD.U32 R194, R216, 0x10000, RZ ;  /* 0x00010000d8c27824 */ /* 0x021fe200078e00ff */
        /* <DEDUP_REMOVED lines=8> */
.L_x_41:
[----:B------:R-:W-:Y:S05]  /*a6f0*/  BSYNC B1 ;  /* 0x0000000000017941 */ /* 0x000fea0003800000 */
.L_x_40:
[----:B-----5:R-:W-:Y:S01]  /*a700*/  IMAD.U32 R12, R216, 0x10000, RZ ;  /* 0x00010000d80c7824 */ /* 0x020fe200078e00ff */
[----:B------:R-:W-:Y:S01]  /*a710*/  ISETP.GT.AND P4, PT, R3, 0x80, P0 ;  /* 0x000000800300780c */ /* 0x000fe20000784270 */
[----:B------:R-:W-:Y:S02]  /*a720*/  IMAD.MOV.U32 R215, RZ, RZ, R209 ;  /* 0x000000ffffd77224 */ /* 0x000fe400078e00d1 */
[----:B------:R-:W-:Y:S01]  /*a730*/  FMUL R12, R12, R23 ;  /* 0x000000170c0c7220 */ /* 0x000fe20000400000 */
[----:B------:R-:W-:Y:S02]  /*a740*/  IMAD R207, R207, 0x78, RZ ;  /* 0x00000078cfcf7824 */ /* 0x000fe400078e02ff */
[----:B------:R-:W-:-:S04]  /*a750*/  IMAD.WIDE.U32 R214, R206, 0x78, R214 ;  /* 0x00000078ced67825 */ /* 0x000fc800078e00d6 */
[----:B------:R-:W-:Y:S01]  /*a760*/  FFMA R12, R199, R200, R12 ;  /* 0x000000c8c70c7223 */ /* 0x000fe2000000000c */
[----:B------:R-:W-:-:S04]  /*a770*/  IMAD.IADD R11, R215, 0x1, R207 ;  /* 0x00000001d70b7824 */ /* 0x000fc800078e02cf */
[----:B------:R-:W-:-:S04]  /*a780*/  F2FP.BF16.F32.PACK_AB R12, RZ, R12 ;  /* 0x0000000cff0c723e */ /* 0x000fc800000010ff */
[----:B------:R-:W-:-:S05]  /*a790*/  PRMT R198, R12, 0x7610, R198 ;  /* 0x000076100cc67816 */ /* 0x000fca00000000c6 */
[----:B------:R1:W-:Y:S01]  /*a7a0*/  @P5 STG.E.U16 desc[UR56][R212.64+0x12], R198 ;  /* 0x000012c6d4005986 */ /* 0x0003e2000c101538 */
[----:B------:R-:W-:-:S05]  /*a7b0*/  IADD3 R12, P5, R10, R214, RZ ;  /* 0x000000d60a0c7210 */ /* 0x000fca0007fbe0ff */
[----:B0-----:R-:W-:Y:S01]  /*a7c0*/  IMAD.X R195, R11, 0x1, R13, P5 ;  /* 0x000000010bc37824 */ /* 0x001fe200028e060d */
[----:B------:R-:W-:-:S04]  /*a7d0*/  LEA R194, P5, R12, R204, 0x1 ;  /* 0x000000cc0cc27211 */ /* 0x000fc800078a08ff */
[----:B------:R-:W-:Y:S02]  /*a7e0*/  LEA.HI.X R195, R12, R205, R195, 0x1, P5 ;  /* 0x000000cd0cc37211 */ /* 0x000fe400028f0cc3 */
[----:B------:R-:W-:-:S06]  /*a7f0*/  PRMT R12, R216, 0x7610, R12 ;  /* 0x00007610d80c7816 */ /* 0x000fcc000000000c */
[----:B------:R-:W2:Y:S01]  /*a800*/  @P4 LDG.E.LTC128B.U16 R12, desc[UR56][R194.64] ;  /* 0x00000038c20c4981 */ /* 0x000ea2000c1e1520 */
[----:B------:R-:W-:Y:S01]  /*a810*/  IMAD R211, R211, 0xf0, RZ ;  /* 0x000000f0d3d37824 */ /* 0x000fe200078e02ff */
[----:B------:R-:W-:Y:S01]  /*a820*/  BSSY B1, `(.L_x_42) ;  /* 0x0000019000017945 */ /* 0x000fe20003800000 */
[----:B------:R-:W-:-:S04]  /*a830*/  IMAD.WIDE.U32 R218, R206, 0x78, R14 ;  /* 0x00000078ceda7825 */ /* 0x000fc800078e000e */
[----:B------:R-:W-:Y:S02]  /*a840*/  IMAD.IADD R219, R207, 0x1, R219 ;  /* 0x00000001cfdb7824 */ /* 0x000fe400078e02db */
[----:B--2---:R-:W-:-:S04]  /*a850*/  IMAD.U32 R196, R12, 0x10000, RZ ;  /* 0x000100000cc47824 */ /* 0x004fc800078e00ff */
[----:B------:R-:W-:-:S04]  /*a860*/  FMUL R197, R196, R23 ;  /* 0x00000017c4c57220 */ /* 0x000fc80000400000 */
[----:B------:R-:W-:-:S05]  /*a870*/  FFMA R197, R184, R200, R197 ;  /* 0x000000c8b8c57223 */ /* 0x000fca00000000c5 */
[----:B------:R-:W-:Y:S01]  /*a880*/  F2FP.BF16.F32.PACK_AB R184, RZ, R197 ;  /* 0x000000c5ffb8723e */ /* 0x000fe200000010ff */
[----:B------:R-:W-:-:S03]  /*a890*/  IMAD.WIDE.U32 R196, R210, 0xf0, R212 ;  /* 0x000000f0d2c47825 */ /* 0x000fc600078e00d4 */
[----:B------:R-:W-:Y:S01]  /*a8a0*/  PRMT R195, R184, 0x7610, R195 ;  /* 0x00007610b8c37816 */ /* 0x000fe200000000c3 */
[----:B------:R-:W-:Y:S02]  /*a8b0*/  IMAD.IADD R199, R197, 0x1, R211 ;  /* 0x00000001c5c77824 */ /* 0x000fe400078e02d3 */
[----:B-1----:R-:W-:-:S05]  /*a8c0*/  @P4 IMAD.MOV.U32 R198, RZ, RZ, R196 ;  /* 0x000000ffffc64224 */ /* 0x002fca00078e00c4 */
[----:B------:R0:W-:Y:S02]  /*a8d0*/  @P4 STG.E.U16 desc[UR56][R198.64], R195 ;  /* 0x000000c3c6004986 */ /* 0x0001e4000c101538 */
[----:B0-----:R-:W-:-:S03]  /*a8e0*/  IMAD.WIDE.U32 R194, R0, R206, R218 ;  /* 0x000000ce00c27225 */ /* 0x001fc600078e00da */
[----:B------:R-:W-:-:S04]  /*a8f0*/  IADD3 R216, P4, R8, R194, RZ ;  /* 0x000000c208d87210 */ /* 0x000fc80007f9e0ff */
[----:B------:R-:W-:-:S03]  /*a900*/  IADD3.X R217, R9, R5, R195, P4, !PT ;  /* 0x0000000509d97210 */ /* 0x000fc600027fe4c3 */
[----:B------:R-:W-:-:S04]  /*a910*/  IMAD.WIDE.U32 R216, R16, R208, R216 ;  /* 0x000000d010d87225 */ /* 0x000fc800078e00d8 */
[----:B------:R-:W-:Y:S01]  /*a920*/  IMAD.IADD R184, R6, 0x1, R217 ;  /* 0x0000000106b87824 */ /* 0x000fe200078e02d9 */
[----:B------:R-:W-:-:S04]  /*a930*/  LEA R194, P4, R216, R204, 0x1 ;  /* 0x000000ccd8c27211 */ /* 0x000fc800078808ff */
[----:B------:R-:W-:Y:S02]  /*a940*/  LEA.HI.X R195, R216, R205, R184, 0x1, P4 ;  /* 0x000000cdd8c37211 */ /* 0x000fe400020f0cb8 */
[----:B------:R-:W-:-:S04]  /*a950*/  IADD3 R214, P4, P5, R10, R214, R14 ;  /* 0x000000d60ad67210 */ /* 0x000fc80007d9e00e */
[----:B------:R-:W-:Y:S02]  /*a960*/  IADD3.X R13, R13, R11, R15, P4, P5 ;  /* 0x0000000b0d0d7210 */ /* 0x000fe400027ea40f */
[----:B------:R-:W-:Y:S02]  /*a970*/  ISETP.GT.AND P4, PT, R3, 0x80, P3 ;  /* 0x000000800300780c */ /* 0x000fe40001f84270 */
[----:B------:R-:W-:-:S11]  /*a980*/  IADD3 R10, P5, R14, R218, RZ ;  /* 0x000000da0e0a7210 */ /* 0x000fd60007fbe0ff */
[----:B------:R-:W-:Y:S05]  /*a990*/  @!P4 BRA `(.L_x_43) ;  /* 0x000000000004c947 */ /* 0x000fea0003800000 */
[----:B------:R0:W5:Y:S02]  /*a9a0*/  LDG.E.LTC128B.U16 R12, desc[UR56][R194.64+0x2] ;  /* 0x00000238c20c7981 */ /* 0x000164000c1e1520 */
.L_x_43:
[----:B------:R-:W-:Y:S05]  /*a9b0*/  BSYNC B1 ;  /* 0x0000000000017941 */ /* 0x000fea0003800000 */
.L_x_42:
[----:B-----5:R-:W-:Y:S01]  /*a9c0*/  IMAD.U32 R14, R12, 0x10000, RZ ;  /* 0x000100000c0e7824 */ /* 0x020fe200078e00ff */
[----:B------:R-:W-:Y:S01]  /*a9d0*/  ISETP.GT.AND P0, PT, R3, 0x88, P0 ;  /* 0x000000880300780c */ /* 0x000fe20000704270 */
[----:B------:R-:W-:Y:S01]  /*a9e0*/  IMAD.X R11, R219, 0x1, R15, P5 ;  /* 0x00000001db0b7824 */ /* 0x000fe200028e060f */
[----:B------:R-:W-:Y:S01]  /*a9f0*/  BSSY B1, `(.L_x_44) ;  /* 0x000000e000017945 */ /* 0x000fe20003800000 */
[----:B------:R-:W-:Y:S01]  /*aa00*/  FMUL R14, R14, R23 ;  /* 0x000000170e0e7220 */ /* 0x000fe20000400000 */
[----:B------:R-:W-:Y:S02]  /*aa10*/  @P4 IMAD.MOV.U32 R15, RZ, RZ, R199 ;  /* 0x000000ffff0f4224 */ /* 0x000fe400078e00c7 */
[----:B------:R-:W-:-:S04]  /*aa20*/  IMAD.WIDE.U32 R206, R0, R206, R10 ;  /* 0x000000ce00ce7225 */ /* 0x000fc800078e000a */
[----:B------:R-:W-:Y:S01]  /*aa30*/  FFMA R14, R185, R200, R14 ;  /* 0x000000c8b90e7223 */ /* 0x000fe2000000000e */
[----:B------:R-:W-:-:S04]  /*aa40*/  IADD3 R10, P5, R8, R206, RZ ;  /* 0x000000ce080a7210 */ /* 0x000fc80007fbe0ff */
[----:B------:R-:W-:-:S04]  /*aa50*/  F2FP.BF16.F32.PACK_AB R14, RZ, R14 ;  /* 0x0000000eff0e723e */ /* 0x000fc800000010ff */
[----:B------:R-:W-:Y:S01]  /*aa60*/  PRMT R0, R14, 0x7610, R0 ;  /* 0x000076100e007816 */ /* 0x000fe20000000000 */
[----:B------:R-:W-:-:S05]  /*aa70*/  @P4 IMAD.MOV.U32 R14, RZ, RZ, R196 ;  /* 0x000000ffff0e4224 */ /* 0x000fca00078e00c4 */
[----:B------:R1:W-:Y:S02]  /*aa80*/  @P4 STG.E.U16 desc[UR56][R14.64+0x2], R0 ;  /* 0x000002000e004986 */ /* 0x0003e4000c101538 */
[----:B-1----:R-:W-:-:S04]  /*aa90*/  LEA R14, P4, R214, R204, 0x1 ;  /* 0x000000ccd60e7211 */ /* 0x002fc800078808ff */
[----:B------:R-:W-:Y:S01]  /*aaa0*/  LEA.HI.X R15, R214, R205, R13, 0x1, P4 ;  /* 0x000000cdd60f7211 */ /* 0x000fe200020f0c0d */
[----:B------:R-:W-:Y:S08]  /*aab0*/  @!P0 BRA `(.L_x_45) ;  /* 0x0000000000048947 */ /* 0x000ff00003800000 */
[----:B------:R1:W5:Y:S02]  /*aac0*/  LDG.E.LTC128B.U16 R12, desc[UR56][R14.64] ;  /* 0x000000380e0c7981 */ /* 0x000364000c1e1520 */
.L_x_45:
[----:B------:R-:W-:Y:S05]  /*aad0*/  BSYNC B1 ;  /* 0x0000000000017941 */ /* 0x000fea0003800000 */
.L_x_44:
[----:B-----5:R-:W-:Y:S01]  /*aae0*/  IMAD.U32 R0, R12, 0x10000, RZ ;  /* 0x000100000c007824 */ /* 0x020fe200078e00ff */
[----:B------:R-:W-:Y:S01]  /*aaf0*/  IADD3.X R11, R9, R5, R207, P5, !PT ;  /* 0x00000005090b7210 */ /* 0x000fe20002ffe4cf */
[----:B------:R-:W-:Y:S01]  /*ab00*/  BSSY B1, `(.L_x_46) ;  /* 0x000000e000017945 */ /* 0x000fe20003800000 */
[----:B------:R-:W-:Y:S01]  /*ab10*/  IADD3 R8, P4, R7, R196, RZ ;  /* 0x000000c407087210 */ /* 0x000fe20007f9e0ff */
[----:B------:R-:W-:Y:S01]  /*ab20*/  FMUL R5, R0, R23 ;  /* 0x0000001700057220 */ /* 0x000fe20000400000 */
[----:B------:R-:W-:Y:S01]  /*ab30*/  ISETP.GT.AND P3, PT, R3, 0x88, P3 ;  /* 0x000000880300780c */ /* 0x000fe20001f64270 */
[----:B------:R-:W-:-:S04]  /*ab40*/  IMAD.WIDE.U32 R10, R16, R208, R10 ;  /* 0x000000d0100a7225 */ /* 0x000fc800078e000a */
[----:B------:R-:W-:Y:S01]  /*ab50*/  FFMA R5, R186, R200, R5 ;  /* 0x000000c8ba057223 */ /* 0x000fe20000000005 */
[----:B------:R-:W-:Y:S01]  /*ab60*/  IMAD.X R9, R199, 0x1, R19, P4 ;  /* 0x00000001c7097824 */ /* 0x000fe200020e0613 */
[----:B------:R-:W-:Y:S01]  /*ab70*/  LEA R204, P5, R10, R204, 0x1 ;  /* 0x000000cc0acc7211 */ /* 0x000fe200078a08ff */
[----:B------:R-:W-:Y:S02]  /*ab80*/  IMAD.IADD R6, R6, 0x1, R11 ;  /* 0x0000000106067824 */ /* 0x000fe400078e020b */
[----:B------:R-:W-:-:S03]  /*ab90*/  F2FP.BF16.F32.PACK_AB R5, RZ, R5 ;  /* 0x00000005ff05723e */ /* 0x000fc600000010ff */
[----:B------:R-:W-:Y:S02]  /*aba0*/  LEA.HI.X R205, R10, R205, R6, 0x1, P5 ;  /* 0x000000cd0acd7211 */ /* 0x000fe400028f0c06 */
[----:B------:R2:W-:Y:S01]  /*abb0*/  @P0 STG.E.U16 desc[UR56][R8.64], R5 ;  /* 0x0000000508000986 */ /* 0x0005e2000c101538 */
[----:B------:R-:W-:Y:S05]  /*abc0*/  @!P3 BRA `(.L_x_47) ;  /* 0x000000000004b947 */ /* 0x000fea0003800000 */
[----:B------:R0:W5:Y:S02]  /*abd0*/  LDG.E.LTC128B.U16 R12, desc[UR56][R204.64+0x2] ;  /* 0x00000238cc0c7981 */ /* 0x000164000c1e1520 */
.L_x_47:
[----:B------:R-:W-:Y:S05]  /*abe0*/  BSYNC B1 ;  /* 0x0000000000017941 */ /* 0x000fea0003800000 */
.L_x_46:
        /* <DEDUP_REMOVED lines=9> */
.L_x_49:
[----:B------:R-:W-:Y:S05]  /*ac80*/  BSYNC B1 ;  /* 0x0000000000017941 */ /* 0x000fea0003800000 */
.L_x_48:
[----:B0----5:R-:W-:Y:S01]  /*ac90*/  IMAD.U32 R0, R12, 0x10000, RZ ;  /* 0x000100000c007824 */ /* 0x021fe200078e00ff */
[----:B------:R-:W-:Y:S01]  /*aca0*/  ISETP.GT.AND P3, PT, R3, 0x80, P2 ;  /* 0x000000800300780c */ /* 0x000fe20001764270 */
[----:B------:R-:W-:Y:S01]  /*acb0*/  @P0 IMAD.MOV.U32 R10, RZ, RZ, R196 ;  /* 0x000000ffff0a0224 */ /* 0x000fe200078e00c4 */
[----:B------:R-:W-:Y:S01]  /*acc0*/  BSSY B1, `(.L_x_50) ;  /* 0x0000008000017945 */ /* 0x000fe20003800000 */
[----:B--2---:R-:W-:Y:S01]  /*acd0*/  FMUL R5, R0, R23 ;  /* 0x0000001700057220 */ /* 0x004fe20000400000 */
[----:B------:R-:W-:-:S03]  /*ace0*/  @P0 IMAD.MOV.U32 R11, RZ, RZ, R199 ;  /* 0x000000ffff0b0224 */ /* 0x000fc600078e00c7 */
[----:B------:R-:W-:-:S05]  /*acf0*/  FFMA R5, R188, R200, R5 ;  /* 0x000000c8bc057223 */ /* 0x000fca0000000005 */
[----:B------:R-:W-:-:S05]  /*ad00*/  F2FP.BF16.F32.PACK_AB R5, RZ, R5 ;  /* 0x00000005ff05723e */ /* 0x000fca00000010ff */
[----:B------:R0:W-:Y:S01]  /*ad10*/  @P0 STG.E.U16 desc[UR56][R10.64+0x10], R5 ;  /* 0x000010050a000986 */ /* 0x0001e2000c101538 */
[----:B------:R-:W-:Y:S05]  /*ad20*/  @!P3 BRA `(.L_x_51) ;  /* 0x000000000004b947 */ /* 0x000fea0003800000 */
[----:B------:R2:W5:Y:S02]  /*ad30*/  LDG.E.LTC128B.U16 R12, desc[UR56][R194.64+0x12] ;  /* 0x00001238c20c7981 */ /* 0x000564000c1e1520 */
.L_x_51:
[----:B------:R-:W-:Y:S05]  /*ad40*/  BSYNC B1 ;  /* 0x0000000000017941 */ /* 0x000fea0003800000 */
.L_x_50:
[----:B-----5:R-:W-:Y:S01]  /*ad50*/  IMAD.U32 R0, R12, 0x10000, RZ ;  /* 0x000100000c007824 */ /* 0x020fe200078e00ff */
[----:B------:R-:W-:Y:S01]  /*ad60*/  ISETP.GT.AND P1, PT, R3, 0x88, P1 ;  /* 0x000000880300780c */ /* 0x000fe20000f24270 */
[----:B------:R-:W-:Y:S01]  /*ad70*/  @P3 IMAD.MOV.U32 R197, RZ, RZ, R199 ;  /* 0x000000ffffc53224 */ /* 0x000fe200078e00c7 */
[----:B------:R-:W-:Y:S01]  /*ad80*/  BSSY B1, `(.L_x_52) ;  /* 0x0000007000017945 */ /* 0x000fe20003800000 */
[----:B------:R-:W-:-:S04]  /*ad90*/  FMUL R0, R0, R23 ;  /* 0x0000001700007220 */ /* 0x000fc80000400000 */
[----:B------:R-:W-:-:S05]  /*ada0*/  FFMA R0, R189, R200, R0 ;  /* 0x000000c8bd007223 */ /* 0x000fca0000000000 */
[----:B------:R-:W-:-:S05]  /*adb0*/  F2FP.BF16.F32.PACK_AB R0, RZ, R0 ;  /* 0x00000000ff00723e */ /* 0x000fca00000010ff */
[----:B------:R0:W-:Y:S01]  /*adc0*/  @P3 STG.E.U16 desc[UR56][R196.64+0x12], R0 ;  /* 0x00001200c4003986 */ /* 0x0001e2000c101538 */
[----:B------:R-:W-:Y:S05]  /*add0*/  @!P1 BRA `(.L_x_53) ;  /* 0x0000000000049947 */ /* 0x000fea0003800000 */
[----:B------:R0:W5:Y:S02]  /*ade0*/  LDG.E.LTC128B.U16 R12, desc[UR56][R204.64+0x10] ;  /* 0x00001038cc0c7981 */ /* 0x000164000c1e1520 */
.L_x_53:
[----:B------:R-:W-:Y:S05]  /*adf0*/  BSYNC B1 ;  /* 0x0000000000017941 */ /* 0x000fea0003800000 */
.L_x_52:
        /* <DEDUP_REMOVED lines=9> */
.L_x_55:
[----:B------:R-:W-:Y:S05]  /*ae90*/  BSYNC B1 ;  /* 0x0000000000017941 */ /* 0x000fea0003800000 */
.L_x_54:
[----:B-----5:R-:W-:Y:S01]  /*aea0*/  IMAD.U32 R0, R12, 0x10000, RZ ;  /* 0x000100000c007824 */ /* 0x020fe200078e00ff */
        /* <DEDUP_REMOVED lines=9> */
.L_x_57:
[----:B------:R-:W-:Y:S05]  /*af40*/  BSYNC B1 ;  /* 0x0000000000017941 */ /* 0x000fea0003800000 */
.L_x_56:
        /* <DEDUP_REMOVED lines=10> */
.L_x_59:
[----:B------:R-:W-:Y:S05]  /*aff0*/  BSYNC B1 ;  /* 0x0000000000017941 */ /* 0x000fea0003800000 */
.L_x_58:
        /* <DEDUP_REMOVED lines=9> */
.L_x_61:
[----:B------:R-:W-:Y:S05]  /*b090*/  BSYNC B1 ;  /* 0x0000000000017941 */ /* 0x000fea0003800000 */
.L_x_60:
        /* <DEDUP_REMOVED lines=9> */
.L_x_63:
[----:B------:R-:W-:Y:S05]  /*b130*/  BSYNC B1 ;  /* 0x0000000000017941 */ /* 0x000fea0003800000 */
.L_x_62:
        /* <DEDUP_REMOVED lines=10> */
.L_x_65:
[----:B------:R-:W-:Y:S05]  /*b1e0*/  BSYNC B1 ;  /* 0x0000000000017941 */ /* 0x000fea0003800000 */
.L_x_64:
        /* <DEDUP_REMOVED lines=10> */
.L_x_67:
[----:B------:R-:W-:Y:S05]  /*b290*/  BSYNC B1 ;  /* 0x0000000000017941 */ /* 0x000fea0003800000 */
.L_x_66:
        /* <DEDUP_REMOVED lines=9> */
.L_x_69:
[----:B------:R-:W-:Y:S05]  /*b330*/  BSYNC B1 ;  /* 0x0000000000017941 */ /* 0x000fea0003800000 */
.L_x_68:
        /* <DEDUP_REMOVED lines=9> */
.L_x_71:
[----:B------:R-:W-:Y:S05]  /*b3d0*/  BSYNC B1 ;  /* 0x0000000000017941 */ /* 0x000fea0003800000 */
.L_x_70:
        /* <DEDUP_REMOVED lines=9> */
.L_x_73:
[----:B------:R-:W-:Y:S05]  /*b470*/  BSYNC B1 ;  /* 0x0000000000017941 */ /* 0x000fea0003800000 */
.L_x_72:
[----:B0----5:R-:W-:Y:S01]  /*b480*/  IMAD.U32 R0, R12, 0x10000, RZ ;  /* 0x000100000c007824 */ /* 0x021fe200078e00ff */
[----:B------:R-:W-:Y:S01]  /*b490*/  ISETP.GT.AND P4, PT, R3, 0x80, P2 ;  /* 0x000000800300780c */ /* 0x000fe20001784270 */
[----:B------:R-:W-:Y:S01]  /*b4a0*/  IMAD.WIDE.U32 R10, R210, 0xf0, R212 ;  /* 0x000000f0d20a7825 */ /* 0x000fe200078e00d4 */
[----:B------:R-:W-:Y:S03]  /*b4b0*/  BSSY B1, `(.L_x_74) ;  /* 0x0000009000017945 */ /* 0x000fe60003800000 */
[----:B------:R-:W-:Y:S01]  /*b4c0*/  FMUL R5, R0, R23 ;  /* 0x0000001700057220 */ /* 0x000fe20000400000 */
[----:B------:R-:W-:-:S03]  /*b4d0*/  IMAD.IADD R9, R211, 0x1, R11 ;  /* 0x00000001d3097824 */ /* 0x000fc600078e020b */
[----:B------:R-:W-:Y:S01]  /*b4e0*/  FFMA R5, R168, R200, R5 ;  /* 0x000000c8a8057223 */ /* 0x000fe20000000005 */
[----:B------:R-:W-:-:S04]  /*b4f0*/  IMAD.MOV.U32 R8, RZ, RZ, R10 ;  /* 0x000000ffff087224 */ /* 0x000fc800078e000a */
[----:B------:R-:W-:-:S05]  /*b500*/  F2FP.BF16.F32.PACK_AB R5, RZ, R5 ;  /* 0x00000005ff05723e */ /* 0x000fca00000010ff */
[----:B------:R0:W-:Y:S01]  /*b510*/  @P5 STG.E.U16 desc[UR56][R8.64+0x20], R5 ;  /* 0x0000200508005986 */ /* 0x0001e2000c101538 */
[----:B------:R-:W-:Y:S05]  /*b520*/  @!P4 BRA `(.L_x_75) ;  /* 0x000000000004c947 */ /* 0x000fea0003800000 */
[----:B------:R0:W5:Y:S02]  /*b530*/  LDG.E.LTC128B.U16 R12, desc[UR56][R194.64+0x22] ;  /* 0x00002238c20c7981 */ /* 0x000164000c1e1520 */
.L_x_75:
[----:B------:R-:W-:Y:S05]  /*b540*/  BSYNC B1 ;  /* 0x0000000000017941 */ /* 0x000fea0003800000 */
.L_x_74:
        /* <DEDUP_REMOVED lines=9> */
.L_x_77:
[----:B------:R-:W-:Y:S05]  /*b5e0*/  BSYNC B1 ;  /* 0x0000000000017941 */ /* 0x000fea0003800000 */
.L_x_76:
[----:B0----5:R-:W-:Y:S01]  /*b5f0*/  IMAD.U32 R0, R12, 0x10000, RZ ;  /* 0x000100000c007824 */ /* 0x021fe200078e00ff */
[----:B------:R-:W-:Y:S01]  /*b600*/  IADD3 R6, P4, R7, R10, RZ ;  /* 0x0000000a07067210 */ /* 0x000fe20007f9e0ff */
[----:B------:R-:W-:Y:S01]  /*b610*/  BSSY B1, `(.L_x_78) ;  /* 0x0000009000017945 */ /* 0x000fe20003800000 */
[----:B------:R-:W-:Y:S01]  /*b620*/  ISETP.GT.AND P2, PT, R3, 0x88, P2 ;  /* 0x000000880300780c */ /* 0x000fe20001744270 */
[----:B------:R-:W-:Y:S02]  /*b630*/  FMUL R5, R0, R23 ;  /* 0x0000001700057220 */ /* 0x000fe40000400000 */
[----:B------:R-:W-:Y:S02]  /*b640*/  IMAD.X R7, R19, 0x1, R9, P4 ;  /* 0x0000000113077824 */ /* 0x000fe400020e0609 */
[----:B------:R-:W-:-:S05]  /*b650*/  FFMA R5, R170, R200, R5 ;  /* 0x000000c8aa057223 */ /* 0x000fca0000000005 */
[----:B------:R-:W-:-:S05]  /*b660*/  F2FP.BF16.F32.PACK_AB R5, RZ, R5 ;  /* 0x00000005ff05723e */ /* 0x000fca00000010ff */
[----:B------:R0:W-:Y:S01]  /*b670*/  @P3 STG.E.U16 desc[UR56][R6.64+0x20], R5 ;  /* 0x0000200506003986 */ /* 0x0001e2000c101538 */
[----:B------:R-:W-:Y:S05]  /*b680*/  @!P2 BRA `(.L_x_79) ;  /* 0x000000000004a947 */ /* 0x000fea0003800000 */
[----:B------:R0:W5:Y:S02]  /*b690*/  LDG.E.LTC128B.U16 R12, desc[UR56][R204.64+0x22] ;  /* 0x00002238cc0c7981 */ /* 0x000164000c1e1520 */
.L_x_79:
[----:B------:R-:W-:Y:S05]  /*b6a0*/  BSYNC B1 ;  /* 0x0000000000017941 */ /* 0x000fea0003800000 */
.L_x_78:
        /* <DEDUP_REMOVED lines=9> */
.L_x_81:
[----:B------:R-:W-:Y:S05]  /*b740*/  BSYNC B1 ;  /* 0x0000000000017941 */ /* 0x000fea0003800000 */
.L_x_80:
        /* <DEDUP_REMOVED lines=9> */
.L_x_83:
[----:B------:R-:W-:Y:S05]  /*b7e0*/  BSYNC B1 ;  /* 0x0000000000017941 */ /* 0x000fea0003800000 */
.L_x_82:
        /* <DEDUP_REMOVED lines=9> */
.L_x_85:
[----:B------:R-:W-:Y:S05]  /*b880*/  BSYNC B1 ;  /* 0x0000000000017941 */ /* 0x000fea0003800000 */
.L_x_84:
        /* <DEDUP_REMOVED lines=9> */
.L_x_87:
[----:B------:R-:W-:Y:S05]  /*b920*/  BSYNC B1 ;  /* 0x0000000000017941 */ /* 0x000fea0003800000 */
.L_x_86:
        /* <DEDUP_REMOVED lines=10> */
.L_x_89:
[----:B------:R-:W-:Y:S05]  /*b9d0*/  BSYNC B1 ;  /* 0x0000000000017941 */ /* 0x000fea0003800000 */
.L_x_88:
        /* <DEDUP_REMOVED lines=10> */
.L_x_91:
[----:B------:R-:W-:Y:S05]  /*ba80*/  BSYNC B1 ;  /* 0x0000000000017941 */ /* 0x000fea0003800000 */
.L_x_90:
        /* <DEDUP_REMOVED lines=9> */
.L_x_93:
[----:B------:R-:W-:Y:S05]  /*bb20*/  BSYNC B1 ;  /* 0x0000000000017941 */ /* 0x000fea0003800000 */
.L_x_92:
        /* <DEDUP_REMOVED lines=9> */
.L_x_95:
[----:B------:R-:W-:Y:S05]  /*bbc0*/  BSYNC B1 ;  /* 0x0000000000017941 */ /* 0x000fea0003800000 */
.L_x_94:
        /* <DEDUP_REMOVED lines=10> */
.L_x_97:
[----:B------:R-:W-:Y:S05]  /*bc70*/  BSYNC B1 ;  /* 0x0000000000017941 */ /* 0x000fea0003800000 */
.L_x_96:
        /* <DEDUP_REMOVED lines=10> */
.L_x_99:
[----:B------:R-:W-:Y:S05]  /*bd20*/  BSYNC B1 ;  /* 0x0000000000017941 */ /* 0x000fea0003800000 */
.L_x_98:
        /* <DEDUP_REMOVED lines=9> */
.L_x_101:
[----:B------:R-:W-:Y:S05]  /*bdc0*/  BSYNC B1 ;  /* 0x0000000000017941 */ /* 0x000fea0003800000 */
.L_x_100:
        /* <DEDUP_REMOVED lines=9> */
.L_x_103:
[----:B------:R-:W-:Y:S05]  /*be60*/  BSYNC B1 ;  /* 0x0000000000017941 */ /* 0x000fea0003800000 */
.L_x_102:
        /* <DEDUP_REMOVED lines=9> */
.L_x_105:
[----:B------:R-:W-:Y:S05]  /*bf00*/  BSYNC B1 ;  /* 0x0000000000017941 */ /* 0x000fea0003800000 */
.L_x_104:
        /* <DEDUP_REMOVED lines=9> */
.L_x_107:
[----:B------:R-:W-:Y:S05]  /*bfa0*/  BSYNC B1 ;  /* 0x0000000000017941 */ /* 0x000fea0003800000 */
.L_x_106:
        /* <DEDUP_REMOVED lines=9> */
.L_x_109:
[----:B------:R-:W-:Y:S05]  /*c040*/  BSYNC B1 ;  /* 0x0000000000017941 */ /* 0x000fea0003800000 */
.L_x_108:
        /* <DEDUP_REMOVED lines=9> */
.L_x_111:
[----:B------:R-:W-:Y:S05]  /*c0e0*/  BSYNC B1 ;  /* 0x0000000000017941 */ /* 0x000fea0003800000 */
.L_x_110:
        /* <DEDUP_REMOVED lines=9> */
.L_x_113:
[----:B------:R-:W-:Y:S05]  /*c180*/  BSYNC B1 ;  /* 0x0000000000017941 */ /* 0x000fea0003800000 */
.L_x_112:
        /* <DEDUP_REMOVED lines=9> */
.L_x_115:
[----:B------:R-:W-:Y:S05]  /*c220*/  BSYNC B1 ;  /* 0x0000000000017941 */ /* 0x000fea0003800000 */
.L_x_114:
        /* <DEDUP_REMOVED lines=9> */
.L_x_117:
[----:B------:R-:W-:Y:S05]  /*c2c0*/  BSYNC B1 ;  /* 0x0000000000017941 */ /* 0x000fea0003800000 */
.L_x_116:
        /* <DEDUP_REMOVED lines=9> */
.L_x_119:
[----:B------:R-:W-:Y:S05]  /*c360*/  BSYNC B1 ;  /* 0x0000000000017941 */ /* 0x000fea0003800000 */
.L_x_118:
        /* <DEDUP_REMOVED lines=10> */
.L_x_121:
[----:B------:R-:W-:Y:S05]  /*c410*/  BSYNC B1 ;  /* 0x0000000000017941 */ /* 0x000fea0003800000 */
.L_x_120:
        /* <DEDUP_REMOVED lines=10> */
.L_x_123:
[----:B------:R-:W-:Y:S05]  /*c4c0*/  BSYNC B1 ;  /* 0x0000000000017941 */ /* 0x000fea0003800000 */
.L_x_122:
        /* <DEDUP_REMOVED lines=9> */
.L_x_125:
[----:B------:R-:W-:Y:S05]  /*c560*/  BSYNC B1 ;  /* 0x0000000000017941 */ /* 0x000fea0003800000 */
.L_x_124:
        /* <DEDUP_REMOVED lines=9> */
.L_x_127:
[----:B------:R-:W-:Y:S05]  /*c600*/  BSYNC B1 ;  /* 0x0000000000017941 */ /* 0x000fea0003800000 */
.L_x_126:
        /* <DEDUP_REMOVED lines=10> */
.L_x_129:
[----:B------:R-:W-:Y:S05]  /*c6b0*/  BSYNC B1 ;  /* 0x0000000000017941 */ /* 0x000fea0003800000 */
.L_x_128:
        /* <DEDUP_REMOVED lines=10> */
.L_x_131:
[----:B------:R-:W-:Y:S05]  /*c760*/  BSYNC B1 ;  /* 0x0000000000017941 */ /* 0x000fea0003800000 */
.L_x_130:
        /* <DEDUP_REMOVED lines=9> */
.L_x_133:
[----:B------:R-:W-:Y:S05]  /*c800*/  BSYNC B1 ;  /* 0x0000000000017941 */ /* 0x000fea0003800000 */
.L_x_132:
        /* <DEDUP_REMOVED lines=9> */
.L_x_135:
[----:B------:R-:W-:Y:S05]  /*c8a0*/  BSYNC B1 ;  /* 0x0000000000017941 */ /* 0x000fea0003800000 */
.L_x_134:
        /* <DEDUP_REMOVED lines=9> */
.L_x_137:
[----:B------:R-:W-:Y:S05]  /*c940*/  BSYNC B1 ;  /* 0x0000000000017941 */ /* 0x000fea0003800000 */
.L_x_136:
        /* <DEDUP_REMOVED lines=9> */
.L_x_139:
[----:B------:R-:W-:Y:S05]  /*c9e0*/  BSYNC B1 ;  /* 0x0000000000017941 */ /* 0x000fea0003800000 */
.L_x_138:
        /* <DEDUP_REMOVED lines=9> */
.L_x_141:
[----:B------:R-:W-:Y:S05]  /*ca80*/  BSYNC B1 ;  /* 0x0000000000017941 */ /* 0x000fea0003800000 */
.L_x_140:
        /* <DEDUP_REMOVED lines=9> */
.L_x_143:
[----:B------:R-:W-:Y:S05]  /*cb20*/  BSYNC B1 ;  /* 0x0000000000017941 */ /* 0x000fea0003800000 */
.L_x_142:
        /* <DEDUP_REMOVED lines=9> */
.L_x_145:
[----:B------:R-:W-:Y:S05]  /*cbc0*/  BSYNC B1 ;  /* 0x0000000000017941 */ /* 0x000fea0003800000 */
.L_x_144:
        /* <DEDUP_REMOVED lines=9> */
.L_x_147:
[----:B------:R-:W-:Y:S05]  /*cc60*/  BSYNC B1 ;  /* 0x0000000000017941 */ /* 0x000fea0003800000 */
.L_x_146:
        /* <DEDUP_REMOVED lines=9> */
.L_x_149:
[----:B------:R-:W-:Y:S05]  /*cd00*/  BSYNC B1 ;  /* 0x0000000000017941 */ /* 0x000fea0003800000 */
.L_x_148:
        /* <DEDUP_REMOVED lines=9> */
.L_x_151:
[----:B------:R-:W-:Y:S05]  /*cda0*/  BSYNC B1 ;  /* 0x0000000000017941 */ /* 0x000fea0003800000 */
.L_x_150:
        /* <DEDUP_REMOVED lines=10> */
.L_x_153:
[----:B------:R-:W-:Y:S05]  /*ce50*/  BSYNC B1 ;  /* 0x0000000000017941 */ /* 0x000fea0003800000 */
.L_x_152:
        /* <DEDUP_REMOVED lines=10> */
.L_x_155:
[----:B------:R-:W-:Y:S05]  /*cf00*/  BSYNC B1 ;  /* 0x0000000000017941 */ /* 0x000fea0003800000 */
.L_x_154:
        /* <DEDUP_REMOVED lines=9> */
.L_x_157:
[----:B------:R-:W-:Y:S05]  /*cfa0*/  BSYNC B1 ;  /* 0x0000000000017941 */ /* 0x000fea0003800000 */
.L_x_156:
        /* <DEDUP_REMOVED lines=9> */
.L_x_159:
[----:B------:R-:W-:Y:S05]  /*d040*/  BSYNC B1 ;  /* 0x0000000000017941 */ /* 0x000fea0003800000 */
.L_x_158:
        /* <DEDUP_REMOVED lines=10> */
.L_x_161:
[----:B------:R-:W-:Y:S05]  /*d0f0*/  BSYNC B1 ;  /* 0x0000000000017941 */ /* 0x000fea0003800000 */
.L_x_160:
        /* <DEDUP_REMOVED lines=10> */
.L_x_163:
[----:B------:R-:W-:Y:S05]  /*d1a0*/  BSYNC B1 ;  /* 0x0000000000017941 */ /* 0x000fea0003800000 */
.L_x_162:
        /* <DEDUP_REMOVED lines=9> */
.L_x_165:
[----:B------:R-:W-:Y:S05]  /*d240*/  BSYNC B1 ;  /* 0x0000000000017941 */ /* 0x000fea0003800000 */
.L_x_164:
        /* <DEDUP_REMOVED lines=9> */
.L_x_167:
[----:B------:R-:W-:Y:S05]  /*d2e0*/  BSYNC B1 ;  /* 0x0000000000017941 */ /* 0x000fea0003800000 */
.L_x_166:
        /* <DEDUP_REMOVED lines=9> */
.L_x_169:
[----:B------:R-:W-:Y:S05]  /*d380*/  BSYNC B1 ;  /* 0x0000000000017941 */ /* 0x000fea0003800000 */
.L_x_168:
        /* <DEDUP_REMOVED lines=9> */
.L_x_171:
[----:B------:R-:W-:Y:S05]  /*d420*/  BSYNC B1 ;  /* 0x0000000000017941 */ /* 0x000fea0003800000 */
.L_x_170:
        /* <DEDUP_REMOVED lines=9> */
.L_x_173:
[----:B------:R-:W-:Y:S05]  /*d4c0*/  BSYNC B1 ;  /* 0x0000000000017941 */ /* 0x000fea0003800000 */
.L_x_172:
        /* <DEDUP_REMOVED lines=9> */
.L_x_175:
[----:B------:R-:W-:Y:S05]  /*d560*/  BSYNC B1 ;  /* 0x0000000000017941 */ /* 0x000fea0003800000 */
.L_x_174:
        /* <DEDUP_REMOVED lines=9> */
.L_x_177:
[----:B------:R-:W-:Y:S05]  /*d600*/  BSYNC B1 ;  /* 0x0000000000017941 */ /* 0x000fea0003800000 */
.L_x_176:
        /* <DEDUP_REMOVED lines=9> */
.L_x_179:
[----:B------:R-:W-:Y:S05]  /*d6a0*/  BSYNC B1 ;  /* 0x0000000000017941 */ /* 0x000fea0003800000 */
.L_x_178:
        /* <DEDUP_REMOVED lines=9> */
.L_x_181:
[----:B------:R-:W-:Y:S05]  /*d740*/  BSYNC B1 ;  /* 0x0000000000017941 */ /* 0x000fea0003800000 */
.L_x_180:
        /* <DEDUP_REMOVED lines=9> */
.L_x_183:
[----:B------:R-:W-:Y:S05]  /*d7e0*/  BSYNC B1 ;  /* 0x0000000000017941 */ /* 0x000fea0003800000 */
.L_x_182:
        /* <DEDUP_REMOVED lines=10> */
.L_x_185:
[----:B------:R-:W-:Y:S05]  /*d890*/  BSYNC B1 ;  /* 0x0000000000017941 */ /* 0x000fea0003800000 */
.L_x_184:
        /* <DEDUP_REMOVED lines=10> */
.L_x_187:
[----:B------:R-:W-:Y:S05]  /*d940*/  BSYNC B1 ;  /* 0x0000000000017941 */ /* 0x000fea0003800000 */
.L_x_186:
        /* <DEDUP_REMOVED lines=9> */
.L_x_189:
[----:B------:R-:W-:Y:S05]  /*d9e0*/  BSYNC B1 ;  /* 0x0000000000017941 */ /* 0x000fea0003800000 */
.L_x_188:
        /* <DEDUP_REMOVED lines=9> */
.L_x_191:
[----:B------:R-:W-:Y:S05]  /*da80*/  BSYNC B1 ;  /* 0x0000000000017941 */ /* 0x000fea0003800000 */
.L_x_190:
        /* <DEDUP_REMOVED lines=10> */
.L_x_193:
[----:B------:R-:W-:Y:S05]  /*db30*/  BSYNC B1 ;  /* 0x0000000000017941 */ /* 0x000fea0003800000 */
.L_x_192:
        /* <DEDUP_REMOVED lines=10> */
.L_x_195:
[----:B------:R-:W-:Y:S05]  /*dbe0*/  BSYNC B1 ;  /* 0x0000000000017941 */ /* 0x000fea0003800000 */
.L_x_194:
        /* <DEDUP_REMOVED lines=9> */
.L_x_197:
[----:B------:R-:W-:Y:S05]  /*dc80*/  BSYNC B1 ;  /* 0x0000000000017941 */ /* 0x000fea0003800000 */
.L_x_196:
        /* <DEDUP_REMOVED lines=9> */
.L_x_199:
[----:B------:R-:W-:Y:S05]  /*dd20*/  BSYNC B1 ;  /* 0x0000000000017941 */ /* 0x000fea0003800000 */
.L_x_198:
        /* <DEDUP_REMOVED lines=9> */
.L_x_201:
[----:B------:R-:W-:Y:S05]  /*ddc0*/  BSYNC B1 ;  /* 0x0000000000017941 */ /* 0x000fea0003800000 */
.L_x_200:
        /* <DEDUP_REMOVED lines=9> */
.L_x_203:
[----:B------:R-:W-:Y:S05]  /*de60*/  BSYNC B1 ;  /* 0x0000000000017941 */ /* 0x000fea0003800000 */
.L_x_202:
        /* <DEDUP_REMOVED lines=9> */
.L_x_205:
[----:B------:R-:W-:Y:S05]  /*df00*/  BSYNC B1 ;  /* 0x0000000000017941 */ /* 0x000fea0003800000 */
.L_x_204:
        /* <DEDUP_REMOVED lines=9> */
.L_x_207:
[----:B------:R-:W-:Y:S05]  /*dfa0*/  BSYNC B1 ;  /* 0x0000000000017941 */ /* 0x000fea0003800000 */
.L_x_206:
        /* <DEDUP_REMOVED lines=9> */
.L_x_209:
[----:B------:R-:W-:Y:S05]  /*e040*/  BSYNC B1 ;  /* 0x0000000000017941 */ /* 0x000fea0003800000 */
.L_x_208:
        /* <DEDUP_REMOVED lines=9> */
.L_x_211:
[----:B------:R-:W-:Y:S05]  /*e0e0*/  BSYNC B1 ;  /* 0x0000000000017941 */ /* 0x000fea0003800000 */
.L_x_210:
        /* <DEDUP_REMOVED lines=9> */
.L_x_213:
[----:B------:R-:W-:Y:S05]  /*e180*/  BSYNC B1 ;  /* 0x0000000000017941 */ /* 0x000fea0003800000 */
.L_x_212:
        /* <DEDUP_REMOVED lines=9> */
.L_x_215:
[----:B------:R-:W-:Y:S05]  /*e220*/  BSYNC B1 ;  /* 0x0000000000017941 */ /* 0x000fea0003800000 */
.L_x_214:
        /* <DEDUP_REMOVED lines=10> */
.L_x_217:
[----:B------:R-:W-:Y:S05]  /*e2d0*/  BSYNC B1 ;  /* 0x0000000000017941 */ /* 0x000fea0003800000 */
.L_x_216:
        /* <DEDUP_REMOVED lines=10> */
.L_x_219:
[----:B------:R-:W-:Y:S05]  /*e380*/  BSYNC B1 ;  /* 0x0000000000017941 */ /* 0x000fea0003800000 */
.L_x_218:
        /* <DEDUP_REMOVED lines=9> */
.L_x_221:
[----:B------:R-:W-:Y:S05]  /*e420*/  BSYNC B1 ;  /* 0x0000000000017941 */ /* 0x000fea0003800000 */
.L_x_220:
        /* <DEDUP_REMOVED lines=9> */
.L_x_223:
[----:B------:R-:W-:Y:S05]  /*e4c0*/  BSYNC B1 ;  /* 0x0000000000017941 */ /* 0x000fea0003800000 */
.L_x_222:
        /* <DEDUP_REMOVED lines=10> */
.L_x_225:
[----:B------:R-:W-:Y:S05]  /*e570*/  BSYNC B1 ;  /* 0x0000000000017941 */ /* 0x000fea0003800000 */
.L_x_224:
        /* <DEDUP_REMOVED lines=10> */
.L_x_227:
[----:B------:R-:W-:Y:S05]  /*e620*/  BSYNC B1 ;  /* 0x0000000000017941 */ /* 0x000fea0003800000 */
.L_x_226:
        /* <DEDUP_REMOVED lines=9> */
.L_x_229:
[----:B------:R-:W-:Y:S05]  /*e6c0*/  BSYNC B1 ;  /* 0x0000000000017941 */ /* 0x000fea0003800000 */
.L_x_228:
        /* <DEDUP_REMOVED lines=9> */
.L_x_231:
[----:B------:R-:W-:Y:S05]  /*e760*/  BSYNC B1 ;  /* 0x0000000000017941 */ /* 0x000fea0003800000 */
.L_x_230:
        /* <DEDUP_REMOVED lines=9> */
.L_x_233:
[----:B------:R-:W-:Y:S05]  /*e800*/  BSYNC B1 ;  /* 0x0000000000017941 */ /* 0x000fea0003800000 */
.L_x_232:
        /* <DEDUP_REMOVED lines=9> */
.L_x_235:
[----:B------:R-:W-:Y:S05]  /*e8a0*/  BSYNC B1 ;  /* 0x0000000000017941 */ /* 0x000fea0003800000 */
.L_x_234:
        /* <DEDUP_REMOVED lines=9> */
.L_x_237:
[----:B------:R-:W-:Y:S05]  /*e940*/  BSYNC B1 ;  /* 0x0000000000017941 */ /* 0x000fea0003800000 */
.L_x_236:
        /* <DEDUP_REMOVED lines=9> */
.L_x_239:
[----:B------:R-:W-:Y:S05]  /*e9e0*/  BSYNC B1 ;  /* 0x0000000000017941 */ /* 0x000fea0003800000 */
.L_x_238:
        /* <DEDUP_REMOVED lines=9> */
.L_x_241:
[----:B------:R-:W-:Y:S05]  /*ea80*/  BSYNC B1 ;  /* 0x0000000000017941 */ /* 0x000fea0003800000 */
.L_x_240:
        /* <DEDUP_REMOVED lines=9> */
.L_x_243:
[----:B------:R-:W-:Y:S05]  /*eb20*/  BSYNC B1 ;  /* 0x0000000000017941 */ /* 0x000fea0003800000 */
.L_x_242:
        /* <DEDUP_REMOVED lines=9> */
.L_x_245:
[----:B------:R-:W-:Y:S05]  /*ebc0*/  BSYNC B1 ;  /* 0x0000000000017941 */ /* 0x000fea0003800000 */
.L_x_244:
        /* <DEDUP_REMOVED lines=9> */
.L_x_247:
[----:B------:R-:W-:Y:S05]  /*ec60*/  BSYNC B1 ;  /* 0x0000000000017941 */ /* 0x000fea0003800000 */
.L_x_246:
        /* <DEDUP_REMOVED lines=10> */
.L_x_249:
[----:B------:R-:W-:Y:S05]  /*ed10*/  BSYNC B1 ;  /* 0x0000000000017941 */ /* 0x000fea0003800000 */
.L_x_248:
        /* <DEDUP_REMOVED lines=10> */
.L_x_251:
[----:B------:R-:W-:Y:S05]  /*edc0*/  BSYNC B1 ;  /* 0x0000000000017941 */ /* 0x000fea0003800000 */
.L_x_250:
        /* <DEDUP_REMOVED lines=9> */
.L_x_253:
[----:B------:R-:W-:Y:S05]  /*ee60*/  BSYNC B1 ;  /* 0x0000000000017941 */ /* 0x000fea0003800000 */
.L_x_252:
        /* <DEDUP_REMOVED lines=9> */
.L_x_255:
[----:B------:R-:W-:Y:S05]  /*ef00*/  BSYNC B1 ;  /* 0x0000000000017941 */ /* 0x000fea0003800000 */
.L_x_254:
        /* <DEDUP_REMOVED lines=10> */
.L_x_257:
[----:B------:R-:W-:Y:S05]  /*efb0*/  BSYNC B1 ;  /* 0x0000000000017941 */ /* 0x000fea0003800000 */
.L_x_256:
        /* <DEDUP_REMOVED lines=10> */
.L_x_259:
[----:B------:R-:W-:Y:S05]  /*f060*/  BSYNC B1 ;  /* 0x0000000000017941 */ /* 0x000fea0003800000 */
.L_x_258:
        /* <DEDUP_REMOVED lines=9> */
.L_x_261:
[----:B------:R-:W-:Y:S05]  /*f100*/  BSYNC B1 ;  /* 0x0000000000017941 */ /* 0x000fea0003800000 */
.L_x_260:
        /* <DEDUP_REMOVED lines=9> */
.L_x_263:
[----:B------:R-:W-:Y:S05]  /*f1a0*/  BSYNC B1 ;  /* 0x0000000000017941 */ /* 0x000fea0003800000 */
.L_x_262:
        /* <DEDUP_REMOVED lines=9> */
.L_x_265:
[----:B------:R-:W-:Y:S05]  /*f240*/  BSYNC B1 ;  /* 0x0000000000017941 */ /* 0x000fea0003800000 */
.L_x_264:
        /* <DEDUP_REMOVED lines=9> */
.L_x_267:
[----:B------:R-:W-:Y:S05]  /*f2e0*/  BSYNC B1 ;  /* 0x0000000000017941 */ /* 0x000fea0003800000 */
.L_x_266:
        /* <DEDUP_REMOVED lines=9> */
.L_x_269:
[----:B------:R-:W-:Y:S05]  /*f380*/  BSYNC B1 ;  /* 0x0000000000017941 */ /* 0x000fea0003800000 */
.L_x_268:
        /* <DEDUP_REMOVED lines=9> */
.L_x_271:
[----:B------:R-:W-:Y:S05]  /*f420*/  BSYNC B1 ;  /* 0x0000000000017941 */ /* 0x000fea0003800000 */
.L_x_270:
        /* <DEDUP_REMOVED lines=9> */
.L_x_273:
[----:B------:R-:W-:Y:S05]  /*f4c0*/  BSYNC B1 ;  /* 0x0000000000017941 */ /* 0x000fea0003800000 */
.L_x_272:
        /* <DEDUP_REMOVED lines=9> */
.L_x_275:
[----:B------:R-:W-:Y:S05]  /*f560*/  BSYNC B1 ;  /* 0x0000000000017941 */ /* 0x000fea0003800000 */
.L_x_274:
        /* <DEDUP_REMOVED lines=9> */
.L_x_277:
[----:B------:R-:W-:Y:S05]  /*f600*/  BSYNC B1 ;  /* 0x0000000000017941 */ /* 0x000fea0003800000 */
.L_x_276:
        /* <DEDUP_REMOVED lines=9> */
.L_x_279:
[----:B------:R-:W-:Y:S05]  /*f6a0*/  BSYNC B1 ;  /* 0x0000000000017941 */ /* 0x000fea0003800000 */
.L_x_278:
        /* <DEDUP_REMOVED lines=10> */
.L_x_281:
[----:B------:R-:W-:Y:S05]  /*f750*/  BSYNC B1 ;  /* 0x0000000000017941 */ /* 0x000fea0003800000 */
.L_x_280:
        /* <DEDUP_REMOVED lines=10> */
.L_x_283:
[----:B------:R-:W-:Y:S05]  /*f800*/  BSYNC B1 ;  /* 0x0000000000017941 */ /* 0x000fea0003800000 */
.L_x_282:
        /* <DEDUP_REMOVED lines=9> */
.L_x_285:
[----:B------:R-:W-:Y:S05]  /*f8a0*/  BSYNC B1 ;  /* 0x0000000000017941 */ /* 0x000fea0003800000 */
.L_x_284:
        /* <DEDUP_REMOVED lines=9> */
.L_x_287:
[----:B------:R-:W-:Y:S05]  /*f940*/  BSYNC B1 ;  /* 0x0000000000017941 */ /* 0x000fea0003800000 */
.L_x_286:
        /* <DEDUP_REMOVED lines=10> */
.L_x_289:
[----:B------:R-:W-:Y:S05]  /*f9f0*/  BSYNC B1 ;  /* 0x0000000000017941 */ /* 0x000fea0003800000 */
.L_x_288:
        /* <DEDUP_REMOVED lines=10> */
.L_x_291:
[----:B------:R-:W-:Y:S05]  /*faa0*/  BSYNC B1 ;  /* 0x0000000000017941 */ /* 0x000fea0003800000 */
.L_x_290:
        /* <DEDUP_REMOVED lines=9> */
.L_x_293:
[----:B------:R-:W-:Y:S05]  /*fb40*/  BSYNC B1 ;  /* 0x0000000000017941 */ /* 0x000fea0003800000 */
.L_x_292:
        /* <DEDUP_REMOVED lines=9> */
.L_x_295:
[----:B------:R-:W-:Y:S05]  /*fbe0*/  BSYNC B1 ;  /* 0x0000000000017941 */ /* 0x000fea0003800000 */
.L_x_294:
        /* <DEDUP_REMOVED lines=9> */
.L_x_297:
[----:B------:R-:W-:Y:S05]  /*fc80*/  BSYNC B1 ;  /* 0x0000000000017941 */ /* 0x000fea0003800000 */
.L_x_296:
        /* <DEDUP_REMOVED lines=9> */
.L_x_299:
[----:B------:R-:W-:Y:S05]  /*fd20*/  BSYNC B1 ;  /* 0x0000000000017941 */ /* 0x000fea0003800000 */
.L_x_298:
        /* <DEDUP_REMOVED lines=9> */
.L_x_301:
[----:B------:R-:W-:Y:S05]  /*fdc0*/  BSYNC B1 ;  /* 0x0000000000017941 */ /* 0x000fea0003800000 */
.L_x_300:
        /* <DEDUP_REMOVED lines=9> */
.L_x_303:
[----:B------:R-:W-:Y:S05]  /*fe60*/  BSYNC B1 ;  /* 0x0000000000017941 */ /* 0x000fea0003800000 */
.L_x_302:
        /* <DEDUP_REMOVED lines=9> */
.L_x_305:
[----:B------:R-:W-:Y:S05]  /*ff00*/  BSYNC B1 ;  /* 0x0000000000017941 */ /* 0x000fea0003800000 */
.L_x_304:
        /* <DEDUP_REMOVED lines=9> */
.L_x_307:
[----:B------:R-:W-:Y:S05]  /*ffa0*/  BSYNC B1 ;  /* 0x0000000000017941 */ /* 0x000fea0003800000 */
.L_x_306:
        /* <DEDUP_REMOVED lines=9> */
.L_x_309:
[----:B------:R-:W-:Y:S05]  /*10040*/  BSYNC B1 ;  /* 0x0000000000017941 */ /* 0x000fea0003800000 */
.L_x_308:
        /* <DEDUP_REMOVED lines=9> */
.L_x_311:
[----:B------:R-:W-:Y:S05]  /*100e0*/  BSYNC B1 ;  /* 0x0000000000017941 */ /* 0x000fea0003800000 */
.L_x_310:
        /* <DEDUP_REMOVED lines=10> */
.L_x_313:
[----:B------:R-:W-:Y:S05]  /*10190*/  BSYNC B1 ;  /* 0x0000000000017941 */ /* 0x000fea0003800000 */
.L_x_312:
        /* <DEDUP_REMOVED lines=10> */
.L_x_315:
[----:B------:R-:W-:Y:S05]  /*10240*/  BSYNC B1 ;  /* 0x0000000000017941 */ /* 0x000fea0003800000 */
.L_x_314:
        /* <DEDUP_REMOVED lines=9> */
.L_x_317:
[----:B------:R-:W-:Y:S05]  /*102e0*/  BSYNC B1 ;  /* 0x0000000000017941 */ /* 0x000fea0003800000 */
.L_x_316:
        /* <DEDUP_REMOVED lines=9> */
.L_x_319:
[----:B------:R-:W-:Y:S05]  /*10380*/  BSYNC B1 ;  /* 0x0000000000017941 */ /* 0x000fea0003800000 */
.L_x_318:
        /* <DEDUP_REMOVED lines=10> */
.L_x_321:
[----:B------:R-:W-:Y:S05]  /*10430*/  BSYNC B1 ;  /* 0x0000000000017941 */ /* 0x000fea0003800000 */
.L_x_320:
        /* <DEDUP_REMOVED lines=10> */
.L_x_323:
[----:B------:R-:W-:Y:S05]  /*104e0*/  BSYNC B1 ;  /* 0x0000000000017941 */ /* 0x000fea0003800000 */
.L_x_322:
        /* <DEDUP_REMOVED lines=9> */
.L_x_325:
[----:B------:R-:W-:Y:S05]  /*10580*/  BSYNC B1 ;  /* 0x0000000000017941 */ /* 0x000fea0003800000 */
.L_x_324:
        /* <DEDUP_REMOVED lines=9> */
.L_x_327:
[----:B------:R-:W-:Y:S05]  /*10620*/  BSYNC B1 ;  /* 0x0000000000017941 */ /* 0x000fea0003800000 */
.L_x_326:
        /* <DEDUP_REMOVED lines=9> */
.L_x_329:
[----:B------:R-:W-:Y:S05]  /*106c0*/  BSYNC B1 ;  /* 0x0000000000017941 */ /* 0x000fea0003800000 */
.L_x_328:
        /* <DEDUP_REMOVED lines=9> */
.L_x_331:
[----:B------:R-:W-:Y:S05]  /*10760*/  BSYNC B1 ;  /* 0x0000000000017941 */ /* 0x000fea0003800000 */
.L_x_330:
        /* <DEDUP_REMOVED lines=9> */
.L_x_333:
[----:B------:R-:W-:Y:S05]  /*10800*/  BSYNC B1 ;  /* 0x0000000000017941 */ /* 0x000fea0003800000 */
.L_x_332:
        /* <DEDUP_REMOVED lines=9> */
.L_x_335:
[----:B------:R-:W-:Y:S05]  /*108a0*/  BSYNC B1 ;  /* 0x0000000000017941 */ /* 0x000fea0003800000 */
.L_x_334:
        /* <DEDUP_REMOVED lines=9> */
.L_x_337:
[----:B------:R-:W-:Y:S05]  /*10940*/  BSYNC B1 ;  /* 0x0000000000017941 */ /* 0x000fea0003800000 */
.L_x_336:
        /* <DEDUP_REMOVED lines=9> */
.L_x_339:
[----:B------:R-:W-:Y:S05]  /*109e0*/  BSYNC B1 ;  /* 0x0000000000017941 */ /* 0x000fea0003800000 */
.L_x_338:
        /* <DEDUP_REMOVED lines=9> */
.L_x_341:
[----:B------:R-:W-:Y:S05]  /*10a80*/  BSYNC B1 ;  /* 0x0000000000017941 */ /* 0x000fea0003800000 */
.L_x_340:
        /* <DEDUP_REMOVED lines=9> */
.L_x_343:
[----:B------:R-:W-:Y:S05]  /*10b20*/  BSYNC B1 ;  /* 0x0000000000017941 */ /* 0x000fea0003800000 */
.L_x_342:
        /* <DEDUP_REMOVED lines=10> */
.L_x_345:
[----:B------:R-:W-:Y:S05]  /*10bd0*/  BSYNC B1 ;  /* 0x0000000000017941 */ /* 0x000fea0003800000 */
.L_x_344:
        /* <DEDUP_REMOVED lines=10> */
.L_x_347:
[----:B------:R-:W-:Y:S05]  /*10c80*/  BSYNC B1 ;  /* 0x0000000000017941 */ /* 0x000fea0003800000 */
.L_x_346:
        /* <DEDUP_REMOVED lines=9> */
.L_x_349:
[----:B------:R-:W-:Y:S05]  /*10d20*/  BSYNC B1 ;  /* 0x0000000000017941 */ /* 0x000fea0003800000 */
.L_x_348:
        /* <DEDUP_REMOVED lines=9> */
.L_x_351:
[----:B------:R-:W-:Y:S05]  /*10dc0*/  BSYNC B1 ;  /* 0x0000000000017941 */ /* 0x000fea0003800000 */
.L_x_350:
        /* <DEDUP_REMOVED lines=10> */
.L_x_353:
[----:B------:R-:W-:Y:S05]  /*10e70*/  BSYNC B1 ;  /* 0x0000000000017941 */ /* 0x000fea0003800000 */
.L_x_352:
        /* <DEDUP_REMOVED lines=10> */
.L_x_355:
[----:B------:R-:W-:Y:S05]  /*10f20*/  BSYNC B1 ;  /* 0x0000000000017941 */ /* 0x000fea0003800000 */
.L_x_354:
        /* <DEDUP_REMOVED lines=9> */
.L_x_357:
[----:B------:R-:W-:Y:S05]  /*10fc0*/  BSYNC B1 ;  /* 0x0000000000017941 */ /* 0x000fea0003800000 */
.L_x_356:
        /* <DEDUP_REMOVED lines=9> */
.L_x_359:
[----:B------:R-:W-:Y:S05]  /*11060*/  BSYNC B1 ;  /* 0x0000000000017941 */ /* 0x000fea0003800000 */
.L_x_358:
        /* <DEDUP_REMOVED lines=9> */
.L_x_361:
[----:B------:R-:W-:Y:S05]  /*11100*/  BSYNC B1 ;  /* 0x0000000000017941 */ /* 0x000fea0003800000 */
.L_x_360:
        /* <DEDUP_REMOVED lines=9> */
.L_x_363:
[----:B------:R-:W-:Y:S05]  /*111a0*/  BSYNC B1 ;  /* 0x0000000000017941 */ /* 0x000fea0003800000 */
.L_x_362:
        /* <DEDUP_REMOVED lines=9> */
.L_x_365:
[----:B------:R-:W-:Y:S05]  /*11240*/  BSYNC B1 ;  /* 0x0000000000017941 */ /* 0x000fea0003800000 */
.L_x_364:
        /* <DEDUP_REMOVED lines=9> */
.L_x_367:
[----:B------:R-:W-:Y:S05]  /*112e0*/  BSYNC B1 ;  /* 0x0000000000017941 */ /* 0x000fea0003800000 */
.L_x_366:
        /* <DEDUP_REMOVED lines=9> */
.L_x_369:
[----:B------:R-:W-:Y:S05]  /*11380*/  BSYNC B1 ;  /* 0x0000000000017941 */ /* 0x000fea0003800000 */
.L_x_368:
        /* <DEDUP_REMOVED lines=9> */
.L_x_371:
[----:B------:R-:W-:Y:S05]  /*11420*/  BSYNC B1 ;  /* 0x0000000000017941 */ /* 0x000fea0003800000 */
.L_x_370:
        /* <DEDUP_REMOVED lines=9> */
.L_x_373:
[----:B------:R-:W-:Y:S05]  /*114c0*/  BSYNC B1 ;  /* 0x0000000000017941 */ /* 0x000fea0003800000 */
.L_x_372:
        /* <DEDUP_REMOVED lines=9> */
.L_x_375:
[----:B------:R-:W-:Y:S05]  /*11560*/  BSYNC B1 ;  /* 0x0000000000017941 */ /* 0x000fea0003800000 */
.L_x_374:
[----:B------:R-:W-:Y:S05]  /*11570*/  @!P0 BRA `(.L_x_376) ;  /* 0x0000003000088947 */ /* 0x000fea0003800000 */
[----:B-----5:R-:W-:-:S04]  /*11580*/  IMAD.U32 R12, R12, 0x10000, RZ ;  /* 0x000100000c0c7824 */ /* 0x020fc800078e00ff */
[----:B------:R-:W-:-:S04]  /*11590*/  FMUL R12, R12, R23 ;  /* 0x000000170c0c7220 */ /* 0x000fc80000400000 */
[----:B------:R-:W-:-:S05]  /*115a0*/  FFMA R12, R31, R200, R12 ;  /* 0x000000c81f0c7223 */ /* 0x000fca000000000c */
[----:B------:R-:W-:-:S05]  /*115b0*/  F2FP.BF16.F32.PACK_AB R12, RZ, R12 ;  /* 0x0000000cff0c723e */ /* 0x000fca00000010ff */
[----:B------:R0:W-:Y:S01]  /*115c0*/  STG.E.U16 desc[UR56][R6.64+0x152], R12 ;  /* 0x0001520c06007986 */ /* 0x0001e2000c101538 */
[----:B------:R-:W-:Y:S05]  /*115d0*/  BRA `(.L_x_376) ;  /* 0x0000002c00f07947 */ /* 0x000fea0003800000 */
.L_x_29:
[----:B------:R-:W-:Y:S01]  /*115e0*/  ULDC.64 UR4, c[0x0][0x5c0] ;  /* 0x0001700000047ab9 */ /* 0x000fe20000000a00 */
[-C--:B------:R-:W-:Y:S01]  /*115f0*/  FMUL R192, R192, R200.reuse ;  /* 0x000000c8c0c07220 */ /* 0x080fe20000400000 */
[----:B------:R-:W-:Y:S01]  /*11600*/  LEA R6, P2, R20, UR4, 0x1 ;  /* 0x0000000414067c11 */ /* 0x000fe2000f8408ff */
[----:B------:R-:W-:Y:S01]  /*11610*/  IMAD.SHL.U32 R11, R210, 0x10, RZ ;  /* 0x00000010d20b7824 */ /* 0x000fe200078e00ff */
[----:B------:R-:W-:Y:S01]  /*11620*/  ISETP.GT.AND P3, PT, R4, 0x1, PT ;  /* 0x000000010400780c */ /* 0x000fe20003f64270 */
[----:B------:R-:W-:Y:S01]  /*11630*/  FMUL R193, R193, R200 ;  /* 0x000000c8c1c17220 */ /* 0x000fe20000400000 */
[----:B------:R-:W-:Y:S01]  /*11640*/  F2FP.BF16.F32.PACK_AB R192, RZ, R192 ;  /* 0x000000c0ffc0723e */ /* 0x000fe200000010ff */
[-C--:B------:R-:W-:Y:S01]  /*11650*/  FMUL R195, R195, R200.reuse ;  /* 0x000000c8c3c37220 */ /* 0x080fe20000400000 */
[----:B------:R-:W-:Y:S01]  /*11660*/  LEA.HI.X R7, R20, UR5, R19, 0x1, P2 ;  /* 0x0000000514077c11 */ /* 0x000fe200090f0c13 */
[-C--:B------:R-:W-:Y:S01]  /*11670*/  FMUL R194, R194, R200.reuse ;  /* 0x000000c8c2c27220 */ /* 0x080fe20000400000 */
[----:B------:R-:W-:Y:S01]  /*11680*/  ISETP.GT.AND P2, PT, R3, RZ, P3 ;  /* 0x000000ff0300720c */ /* 0x000fe20001f44270 */
[-C--:B------:R-:W-:Y:S01]  /*11690*/  FMUL R197, R197, R200.reuse ;  /* 0x000000c8c5c57220 */ /* 0x080fe20000400000 */
[----:B------:R-:W-:Y:S01]  /*116a0*/  SHF.L.U64.HI R5, R210, 0x4, R211 ;  /* 0x00000004d2057819 */ /* 0x000fe200000102d3 */
[----:B------:R-:W-:Y:S01]  /*116b0*/  @P1 STG.E.U16 desc[UR56][R6.64], R192 ;  /* 0x000000c006001986 */ /* 0x000fe2000c101538 */
[----:B------:R-:W-:Y:S01]  /*116c0*/  ISETP.GT.AND P1, PT, R3, 0x8, P3 ;  /* 0x000000080300780c */ /* 0x000fe20001f24270 */
[----:B------:R-:W-:Y:S01]  /*116d0*/  FMUL R196, R196, R200 ;  /* 0x000000c8c4c47220 */ /* 0x000fe20000400000 */
[----:B------:R-:W-:Y:S01]  /*116e0*/  IADD3 R8, P4, R11, R6, RZ ;  /* 0x000000060b087210 */ /* 0x000fe20007f9e0ff */
[-C--:B------:R-:W-:Y:S01]  /*116f0*/  FMUL R199, R199, R200.reuse ;  /* 0x000000c8c7c77220 */ /* 0x080fe20000400000 */
[----:B------:R-:W-:Y:S01]  /*11700*/  ISETP.GT.AND P5, PT, R3, 0x8, P0 ;  /* 0x000000080300780c */ /* 0x000fe200007a4270 */
[-C--:B------:R-:W-:Y:S01]  /*11710*/  FMUL R198, R198, R200.reuse ;  /* 0x000000c8c6c67220 */ /* 0x080fe20000400000 */
[----:B------:R-:W-:Y:S01]  /*11720*/  F2FP.BF16.F32.PACK_AB R193, RZ, R193 ;  /* 0x000000c1ffc1723e */ /* 0x000fe200000010ff */
[----:B------:R-:W-:Y:S01]  /*11730*/  IMAD.X R9, R5, 0x1, R7, P4 ;  /* 0x0000000105097824 */ /* 0x000fe200020e0607 */
[----:B------:R-:W-:Y:S01]  /*11740*/  F2FP.BF16.F32.PACK_AB R195, RZ, R195 ;  /* 0x000000c3ffc3723e */ /* 0x000fe200000010ff */
[----:B------:R-:W-:Y:S01]  /*11750*/  FMUL R184, R184, R200 ;  /* 0x000000c8b8b87220 */ /* 0x000fe20000400000 */
[----:B------:R-:W-:Y:S01]  /*11760*/  F2FP.BF16.F32.PACK_AB R194, RZ, R194 ;  /* 0x000000c2ffc2723e */ /* 0x000fe200000010ff */
[----:B------:R-:W-:Y:S01]  /*11770*/  @P2 STG.E.U16 desc[UR56][R6.64+0x2], R193 ;  /* 0x000002c106002986 */ /* 0x000fe2000c101538 */
[C---:B------:R-:W-:Y:S01]  /*11780*/  ISETP.GT.AND P2, PT, R4.reuse, 0x8, PT ;  /* 0x000000080400780c */ /* 0x040fe20003f44270 */
[----:B------:R-:W-:Y:S01]  /*11790*/  FMUL R185, R185, R200 ;  /* 0x000000c8b9b97220 */ /* 0x000fe20000400000 */
[----:B------:R-:W-:Y:S01]  /*117a0*/  F2FP.BF16.F32.PACK_AB R197, RZ, R197 ;  /* 0x000000c5ffc5723e */ /* 0x000fe200000010ff */
[----:B------:R-:W-:Y:S01]  /*117b0*/  @P1 STG.E.U16 desc[UR56][R8.64+0x2], R195 ;  /* 0x000002c308001986 */ /* 0x000fe2000c101538 */
[----:B------:R-:W-:Y:S01]  /*117c0*/  ISETP.GT.AND P1, PT, R4, 0x9, PT ;  /* 0x000000090400780c */ /* 0x000fe20003f24270 */
[----:B------:R-:W-:Y:S01]  /*117d0*/  IMAD R211, R211, 0xf0, RZ ;  /* 0x000000f0d3d37824 */ /* 0x000fe200078e02ff */
[----:B------:R-:W-:Y:S01]  /*117e0*/  F2FP.BF16.F32.PACK_AB R196, RZ, R196 ;  /* 0x000000c4ffc4723e */ /* 0x000fe200000010ff */
[----:B------:R-:W-:Y:S01]  /*117f0*/  @P5 STG.E.U16 desc[UR56][R8.64], R194 ;  /* 0x000000c208005986 */ /* 0x000fe2000c101538 */
[C---:B------:R-:W-:Y:S01]  /*11800*/  ISETP.GT.AND P4, PT, R3.reuse, RZ, P1 ;  /* 0x000000ff0300720c */ /* 0x040fe20000f84270 */
[----:B------:R-:W-:Y:S01]  /*11810*/  IMAD.WIDE.U32 R14, R210, 0xf0, R8 ;  /* 0x000000f0d20e7825 */ /* 0x000fe200078e0008 */
[----:B------:R-:W-:-:S03]  /*11820*/  ISETP.GT.AND P5, PT, R3, RZ, P2 ;  /* 0x000000ff0300720c */ /* 0x000fc600017a4270 */
[----:B------:R-:W-:Y:S01]  /*11830*/  FMUL R186, R186, R200 ;  /* 0x000000c8baba7220 */ /* 0x000fe20000400000 */
[----:B------:R-:W-:Y:S01]  /*11840*/  F2FP.BF16.F32.PACK_AB R199, RZ, R199 ;  /* 0x000000c7ffc7723e */ /* 0x000fe200000010ff */
[----:B------:R-:W-:Y:S01]  /*11850*/  IMAD.IADD R15, R211, 0x1, R15 ;  /* 0x00000001d30f7824 */ /* 0x000fe200078e020f */
[----:B------:R-:W-:Y:S01]  /*11860*/  F2FP.BF16.F32.PACK_AB R198, RZ, R198 ;  /* 0x000000c6ffc6723e */ /* 0x000fe200000010ff */
[----:B------:R-:W-:Y:S01]  /*11870*/  FMUL R187, R187, R200 ;  /* 0x000000c8bbbb7220 */ /* 0x000fe20000400000 */
[----:B------:R-:W-:Y:S01]  /*11880*/  F2FP.BF16.F32.PACK_AB R184, RZ, R184 ;  /* 0x000000b8ffb8723e */ /* 0x000fe200000010ff */
[-C--:B------:R-:W-:Y:S01]  /*11890*/  FMUL R188, R188, R200.reuse ;  /* 0x000000c8bcbc7220 */ /* 0x080fe20000400000 */
[----:B------:R-:W-:Y:S01]  /*118a0*/  F2FP.BF16.F32.PACK_AB R185, RZ, R185 ;  /* 0x000000b9ffb9723e */ /* 0x000fe200000010ff */
[----:B------:R-:W-:Y:S01]  /*118b0*/  FMUL R189, R189, R200 ;  /* 0x000000c8bdbd7220 */ /* 0x000fe20000400000 */
[----:B------:R-:W-:Y:S01]  /*118c0*/  F2FP.BF16.F32.PACK_AB R186, RZ, R186 ;  /* 0x000000baffba723e */ /* 0x000fe200000010ff */
[----:B------:R-:W-:Y:S01]  /*118d0*/  @P4 STG.E.U16 desc[UR56][R6.64+0x12], R197 ;  /* 0x000012c506004986 */ /* 0x000fe2000c101538 */
[C---:B------:R-:W-:Y:S01]  /*118e0*/  ISETP.GT.AND P4, PT, R3.reuse, 0x8, P1 ;  /* 0x000000080300780c */ /* 0x040fe20000f84270 */
[-C--:B------:R-:W-:Y:S01]  /*118f0*/  FMUL R190, R190, R200.reuse ;  /* 0x000000c8bebe7220 */ /* 0x080fe20000400000 */
[----:B------:R-:W-:Y:S01]  /*11900*/  F2FP.BF16.F32.PACK_AB R187, RZ, R187 ;  /* 0x000000bbffbb723e */ /* 0x000fe200000010ff */
[----:B------:R-:W-:Y:S01]  /*11910*/  @P5 STG.E.U16 desc[UR56][R6.64+0x10], R196 ;  /* 0x000010c406005986 */ /* 0x000fe2000c101538 */
[----:B------:R-:W-:Y:S01]  /*11920*/  ISETP.GT.AND P5, PT, R3, 0x8, P2 ;  /* 0x000000080300780c */ /* 0x000fe200017a4270 */
[----:B------:R-:W-:Y:S01]  /*11930*/  FMUL R191, R191, R200 ;  /* 0x000000c8bfbf7220 */ /* 0x000fe20000400000 */
[----:B------:R-:W-:Y:S01]  /*11940*/  F2FP.BF16.F32.PACK_AB R188, RZ, R188 ;  /* 0x000000bcffbc723e */ /* 0x000fe200000010ff */
[-C--:B------:R-:W-:Y:S01]  /*11950*/  FMUL R177, R177, R200.reuse ;  /* 0x000000c8b1b17220 */ /* 0x080fe20000400000 */
[----:B------:R-:W-:Y:S01]  /*11960*/  F2FP.BF16.F32.PACK_AB R189, RZ, R189 ;  /* 0x000000bdffbd723e */ /* 0x000fe200000010ff */
[----:B------:R-:W-:Y:S01]  /*11970*/  FMUL R176, R176, R200 ;  /* 0x000000c8b0b07220 */ /* 0x000fe20000400000 */
[----:B------:R-:W-:Y:S01]  /*11980*/  F2FP.BF16.F32.PACK_AB R190, RZ, R190 ;  /* 0x000000beffbe723e */ /* 0x000fe200000010ff */
[-C--:B------:R-:W-:Y:S01]  /*11990*/  FMUL R178, R178, R200.reuse ;  /* 0x000000c8b2b27220 */ /* 0x080fe20000400000 */
[----:B------:R-:W-:Y:S01]  /*119a0*/  F2FP.BF16.F32.PACK_AB R191, RZ, R191 ;  /* 0x000000bfffbf723e */ /* 0x000fe200000010ff */
[----:B------:R-:W-:Y:S01]  /*119b0*/  @P4 STG.E.U16 desc[UR56][R8.64+0x12], R199 ;  /* 0x000012c708004986 */ /* 0x000fe2000c101538 */
[----:B------:R-:W-:Y:S01]  /*119c0*/  ISETP.GT.AND P4, PT, R3, 0x80, P0 ;  /* 0x000000800300780c */ /* 0x000fe20000784270 */
[-C--:B------:R-:W-:Y:S01]  /*119d0*/  FMUL R179, R179, R200.reuse ;  /* 0x000000c8b3b37220 */ /* 0x080fe20000400000 */
[C---:B------:R-:W-:Y:S01]  /*119e0*/  ISETP.GT.AND P0, PT, R3.reuse, 0x88, P0 ;  /* 0x000000880300780c */ /* 0x040fe20000704270 */
[----:B------:R-:W-:Y:S01]  /*119f0*/  @P5 STG.E.U16 desc[UR56][R8.64+0x10], R198 ;  /* 0x000010c608005986 */ /* 0x000fe2000c101538 */
[C---:B------:R-:W-:Y:S01]  /*11a00*/  ISETP.GT.AND P5, PT, R3.reuse, 0x80, P3 ;  /* 0x000000800300780c */ /* 0x040fe20001fa4270 */
[-C--:B------:R-:W-:Y:S01]  /*11a10*/  FMUL R180, R180, R200.reuse ;  /* 0x000000c8b4b47220 */ /* 0x080fe20000400000 */
[----:B------:R-:W-:Y:S01]  /*11a20*/  ISETP.GT.AND P3, PT, R3, 0x88, P3 ;  /* 0x000000880300780c */ /* 0x000fe20001f64270 */
[-C--:B------:R-:W-:Y:S01]  /*11a30*/  FMUL R181, R181, R200.reuse ;  /* 0x000000c8b5b57220 */ /* 0x080fe20000400000 */
[----:B------:R-:W-:Y:S01]  /*11a40*/  F2FP.BF16.F32.PACK_AB R177, RZ, R177 ;  /* 0x000000b1ffb1723e */ /* 0x000fe200000010ff */
[----:B------:R-:W-:Y:S01]  /*11a50*/  FMUL R182, R182, R200 ;  /* 0x000000c8b6b67220 */ /* 0x000fe20000400000 */
[----:B------:R-:W-:Y:S01]  /*11a60*/  F2FP.BF16.F32.PACK_AB R176, RZ, R176 ;  /* 0x000000b0ffb0723e */ /* 0x000fe200000010ff */
[----:B------:R-:W-:Y:S01]  /*11a70*/  FMUL R183, R183, R200 ;  /* 0x000000c8b7b77220 */ /* 0x000fe20000400000 */
[----:B------:R-:W-:Y:S01]  /*11a80*/  F2FP.BF16.F32.PACK_AB R178, RZ, R178 ;  /* 0x000000b2ffb2723e */ /* 0x000fe200000010ff */
[----:B------:R-:W-:Y:S01]  /*11a90*/  @P4 STG.E.U16 desc[UR56][R14.64], R184 ;  /* 0x000000b80e004986 */ /* 0x000fe2000c101538 */
[----:B------:R-:W-:Y:S01]  /*11aa0*/  IADD3 R12, P4, R11, R14, RZ ;  /* 0x0000000e0b0c7210 */ /* 0x000fe20007f9e0ff */
[-C--:B------:R-:W-:Y:S01]  /*11ab0*/  FMUL R168, R168, R200.reuse ;  /* 0x000000c8a8a87220 */ /* 0x080fe20000400000 */
[----:B------:R-:W-:Y:S01]  /*11ac0*/  F2FP.BF16.F32.PACK_AB R179, RZ, R179 ;  /* 0x000000b3ffb3723e */ /* 0x000fe200000010ff */
[----:B------:R-:W-:Y:S01]  /*11ad0*/  @P5 STG.E.U16 desc[UR56][R14.64+0x2], R185 ;  /* 0x000002b90e005986 */ /* 0x000fe2000c101538 */
[----:B------:R-:W-:Y:S01]  /*11ae0*/  ISETP.GT.AND P5, PT, R3, 0x80, P2 ;  /* 0x000000800300780c */ /* 0x000fe200017a4270 */
[--C-:B------:R-:W-:Y:S01]  /*11af0*/  IMAD.X R13, R5, 0x1, R15.reuse, P4 ;  /* 0x00000001050d7824 */ /* 0x100fe200020e060f */
[----:B------:R-:W-:Y:S01]  /*11b00*/  ISETP.GT.AND P4, PT, R3, 0x80, P1 ;  /* 0x000000800300780c */ /* 0x000fe20000f84270 */
[-C--:B------:R-:W-:Y:S01]  /*11b10*/  FMUL R169, R169, R200.reuse ;  /* 0x000000c8a9a97220 */ /* 0x080fe20000400000 */
[----:B------:R-:W-:Y:S01]  /*11b20*/  ISETP.GT.AND P1, PT, R3, 0x88, P1 ;  /* 0x000000880300780c */ /* 0x000fe20000f24270 */
[-C--:B------:R-:W-:Y:S01]  /*11b30*/  FMUL R170, R170, R200.reuse ;  /* 0x000000c8aaaa7220 */ /* 0x080fe20000400000 */
[----:B------:R-:W-:Y:S01]  /*11b40*/  @P0 STG.E.U16 desc[UR56][R12.64], R186 ;  /* 0x000000ba0c000986 */ /* 0x000fe2000c101538 */
[----:B------:R-:W-:Y:S01]  /*11b50*/  ISETP.GT.AND P0, PT, R4, 0x11, PT ;  /* 0x000000110400780c */ /* 0x000fe20003f04270 */
[----:B------:R-:W-:Y:S01]  /*11b60*/  FMUL R171, R171, R200 ;  /* 0x000000c8abab7220 */ /* 0x000fe20000400000 */
[----:B------:R-:W-:Y:S01]  /*11b70*/  F2FP.BF16.F32.PACK_AB R180, RZ, R180 ;  /* 0x000000b4ffb4723e */ /* 0x000fe200000010ff */
[----:B------:R-:W-:Y:S01]  /*11b80*/  @P3 STG.E.U16 desc[UR56][R12.64+0x2], R187 ;  /* 0x000002bb0c003986 */ /* 0x000fe2000c101538 */
[----:B------:R-:W-:Y:S01]  /*11b90*/  ISETP.GT.AND P3, PT, R3, 0x88, P2 ;  /* 0x000000880300780c */ /* 0x000fe20001764270 */
[-C--:B------:R-:W-:Y:S01]  /*11ba0*/  FMUL R172, R172, R200.reuse ;  /* 0x000000c8acac7220 */ /* 0x080fe20000400000 */
[----:B------:R-:W-:Y:S01]  /*11bb0*/  @P5 IMAD.MOV.U32 R20, RZ, RZ, R14 ;  /* 0x000000ffff145224 */ /* 0x000fe200078e000e */
[----:B------:R-:W-:Y:S01]  /*11bc0*/  ISETP.GT.AND P2, PT, R4, 0x10, PT ;  /* 0x000000100400780c */ /* 0x000fe20003f44270 */
[----:B------:R-:W-:Y:S01]  /*11bd0*/  @P5 IMAD.MOV.U32 R21, RZ, RZ, R15 ;  /* 0x000000ffff155224 */ /* 0x000fe200078e000f */
[----:B------:R-:W-:Y:S01]  /*11be0*/  F2FP.BF16.F32.PACK_AB R181, RZ, R181 ;  /* 0x000000b5ffb5723e */ /* 0x000fe200000010ff */
[----:B------:R-:W-:Y:S01]  /*11bf0*/  FMUL R173, R173, R200 ;  /* 0x000000c8adad7220 */ /* 0x000fe20000400000 */
[----:B------:R-:W-:Y:S01]  /*11c00*/  F2FP.BF16.F32.PACK_AB R182, RZ, R182 ;  /* 0x000000b6ffb6723e */ /* 0x000fe200000010ff */
[-C--:B------:R-:W-:Y:S01]  /*11c10*/  FMUL R175, R175, R200.reuse ;  /* 0x000000c8afaf7220 */ /* 0x080fe20000400000 */
[----:B------:R-:W-:Y:S01]  /*11c20*/  @P5 STG.E.U16 desc[UR56][R20.64+0x10], R188 ;  /* 0x000010bc14005986 */ /* 0x000fe2000c101538 */
[C---:B------:R-:W-:Y:S01]  /*11c30*/  ISETP.GT.AND P5, PT, R3.reuse, RZ, P0 ;  /* 0x000000ff0300720c */ /* 0x040fe200007a4270 */
[-C--:B------:R-:W-:Y:S01]  /*11c40*/  FMUL R174, R174, R200.reuse ;  /* 0x000000c8aeae7220 */ /* 0x080fe20000400000 */
[----:B------:R-:W-:Y:S01]  /*11c50*/  F2FP.BF16.F32.PACK_AB R183, RZ, R183 ;  /* 0x000000b7ffb7723e */ /* 0x000fe200000010ff */
[----:B------:R-:W-:Y:S01]  /*11c60*/  @P4 STG.E.U16 desc[UR56][R14.64+0x12], R189 ;  /* 0x000012bd0e004986 */ /* 0x000fe2000c101538 */
[C---:B------:R-:W-:Y:S01]  /*11c70*/  ISETP.GT.AND P4, PT, R3.reuse, RZ, P2 ;  /* 0x000000ff0300720c */ /* 0x040fe20001784270 */
[----:B------:R-:W-:Y:S01]  /*11c80*/  FMUL R160, R160, R200 ;  /* 0x000000c8a0a07220 */ /* 0x000fe20000400000 */
[----:B------:R-:W-:Y:S01]  /*11c90*/  F2FP.BF16.F32.PACK_AB R168, RZ, R168 ;  /* 0x000000a8ffa8723e */ /* 0x000fe200000010ff */
[----:B------:R-:W-:Y:S01]  /*11ca0*/  @P3 STG.E.U16 desc[UR56][R12.64+0x10], R190 ;  /* 0x000010be0c003986 */ /* 0x000fe2000c101538 */
[----:B------:R-:W-:Y:S01]  /*11cb0*/  ISETP.GT.AND P3, PT, R3, 0x8, P2 ;  /* 0x000000080300780c */ /* 0x000fe20001764270 */
[-C--:B------:R-:W-:Y:S01]  /*11cc0*/  FMUL R161, R161, R200.reuse ;  /* 0x000000c8a1a17220 */ /* 0x080fe20000400000 */
[----:B------:R-:W-:Y:S01]  /*11cd0*/  F2FP.BF16.F32.PACK_AB R169, RZ, R169 ;  /* 0x000000a9ffa9723e */ /* 0x000fe200000010ff */
[----:B------:R0:W-:Y:S01]  /*11ce0*/  @P1 STG.E.U16 desc[UR56][R12.64+0x12], R191 ;  /* 0x000012bf0c001986 */ /* 0x0001e2000c101538 */
[----:B------:R-:W-:Y:S01]  /*11cf0*/  ISETP.GT.AND P1, PT, R4, 0x18, PT ;  /* 0x000000180400780c */ /* 0x000fe20003f24270 */
[----:B------:R-:W-:Y:S01]  /*11d00*/  FMUL R163, R163, R200 ;  /* 0x000000c8a3a37220 */ /* 0x000fe20000400000 */
[----:B------:R-:W-:Y:S01]  /*11d10*/  F2FP.BF16.F32.PACK_AB R170, RZ, R170 ;  /* 0x000000aaffaa723e */ /* 0x000fe200000010ff */
[----:B------:R1:W-:Y:S01]  /*11d20*/  @P5 STG.E.U16 desc[UR56][R6.64+0x22], R177 ;  /* 0x000022b106005986 */ /* 0x0003e2000c101538 */
[C---:B------:R-:W-:Y:S01]  /*11d30*/  ISETP.GT.AND P5, PT, R3.reuse, 0x8, P0 ;  /* 0x000000080300780c */ /* 0x040fe200007a4270 */
[-C--:B------:R-:W-:Y:S01]  /*11d40*/  FMUL R162, R162, R200.reuse ;  /* 0x000000c8a2a27220 */ /* 0x080fe20000400000 */
[----:B------:R-:W-:Y:S01]  /*11d50*/  F2FP.BF16.F32.PACK_AB R171, RZ, R171 ;  /* 0x000000abffab723e */ /* 0x000fe200000010ff */
[----:B------:R1:W-:Y:S01]  /*11d60*/  @P4 STG.E.U16 desc[UR56][R6.64+0x20], R176 ;  /* 0x000020b006004986 */ /* 0x0003e2000c101538 */
[----:B------:R-:W-:Y:S01]  /*11d70*/  ISETP.GT.AND P4, PT, R3, RZ, P1 ;  /* 0x000000ff0300720c */ /* 0x000fe20000f84270 */
[----:B------:R-:W-:Y:S01]  /*11d80*/  FMUL R164, R164, R200 ;  /* 0x000000c8a4a47220 */ /* 0x000fe20000400000 */
[----:B------:R-:W-:Y:S01]  /*11d90*/  F2FP.BF16.F32.PACK_AB R172, RZ, R172 ;  /* 0x000000acffac723e */ /* 0x000fe200000010ff */
[----:B------:R1:W-:Y:S01]  /*11da0*/  @P3 STG.E.U16 desc[UR56][R8.64+0x20], R178 ;  /* 0x000020b208003986 */ /* 0x0003e2000c101538 */
[----:B------:R-:W-:Y:S01]  /*11db0*/  ISETP.GT.AND P3, PT, R4, 0x19, PT ;  /* 0x000000190400780c */ /* 0x000fe20003f64270 */
[----:B0-----:R-:W-:Y:S01]  /*11dc0*/  IMAD.WIDE.U32 R12, R210, 0xf0, R8 ;  /* 0x000000f0d20c7825 */ /* 0x001fe200078e0008 */
[----:B------:R-:W-:-:S03]  /*11dd0*/  F2FP.BF16.F32.PACK_AB R173, RZ, R173 ;  /* 0x000000adffad723e */ /* 0x000fc600000010ff */
[----:B------:R-:W-:Y:S01]  /*11de0*/  FMUL R165, R165, R200 ;  /* 0x000000c8a5a57220 */ /* 0x000fe20000400000 */
[----:B------:R-:W-:Y:S01]  /*11df0*/  F2FP.BF16.F32.PACK_AB R175, RZ, R175 ;  /* 0x000000afffaf723e */ /* 0x000fe200000010ff */
[----:B------:R1:W-:Y:S01]  /*11e00*/  @P5 STG.E.U16 desc[UR56][R8.64+0x22], R179 ;  /* 0x000022b308005986 */ /* 0x0003e2000c101538 */
[----:B------:R-:W-:Y:S01]  /*11e10*/  ISETP.GT.AND P5, PT, R3, RZ, P3 ;  /* 0x000000ff0300720c */ /* 0x000fe20001fa4270 */
[----:B------:R-:W-:Y:S01]  /*11e20*/  IMAD.IADD R13, R211, 0x1, R13 ;  /* 0x00000001d30d7824 */ /* 0x000fe200078e020d */
[----:B------:R-:W-:Y:S01]  /*11e30*/  F2FP.BF16.F32.PACK_AB R174, RZ, R174 ;  /* 0x000000aeffae723e */ /* 0x000fe200000010ff */
[----:B------:R1:W-:Y:S01]  /*11e40*/  @P4 STG.E.U16 desc[UR56][R6.64+0x30], R180 ;  /* 0x000030b406004986 */ /* 0x0003e2000c101538 */
[----:B------:R-:W-:Y:S01]  /*11e50*/  ISETP.GT.AND P4, PT, R3, 0x8, P1 ;  /* 0x000000080300780c */ /* 0x000fe20000f84270 */
[----:B------:R-:W-:Y:S01]  /*11e60*/  FMUL R166, R166, R200 ;  /* 0x000000c8a6a67220 */ /* 0x000fe20000400000 */
[----:B------:R-:W-:Y:S01]  /*11e70*/  F2FP.BF16.F32.PACK_AB R160, RZ, R160 ;  /* 0x000000a0ffa0723e */ /* 0x000fe200000010ff */
[-C--:B------:R-:W-:Y:S01]  /*11e80*/  FMUL R167, R167, R200.reuse ;  /* 0x000000c8a7a77220 */ /* 0x080fe20000400000 */
[----:B------:R-:W-:Y:S01]  /*11e90*/  F2FP.BF16.F32.PACK_AB R161, RZ, R161 ;  /* 0x000000a1ffa1723e */ /* 0x000fe200000010ff */
[-C--:B------:R-:W-:Y:S01]  /*11ea0*/  FMUL R152, R152, R200.reuse ;  /* 0x000000c898987220 */ /* 0x080fe20000400000 */
[----:B------:R-:W-:Y:S01]  /*11eb0*/  F2FP.BF16.F32.PACK_AB R163, RZ, R163 ;  /* 0x000000a3ffa3723e */ /* 0x000fe200000010ff */
[----:B------:R-:W-:Y:S01]  /*11ec0*/  FMUL R153, R153, R200 ;  /* 0x000000c899997220 */ /* 0x000fe20000400000 */
[----:B------:R-:W-:Y:S01]  /*11ed0*/  F2FP.BF16.F32.PACK_AB R162, RZ, R162 ;  /* 0x000000a2ffa2723e */ /* 0x000fe200000010ff */
[----:B------:R1:W-:Y:S01]  /*11ee0*/  @P5 STG.E.U16 desc[UR56][R6.64+0x32], R181 ;  /* 0x000032b506005986 */ /* 0x0003e2000c101538 */
[C---:B------:R-:W-:Y:S01]  /*11ef0*/  ISETP.GT.AND P5, PT, R3.reuse, 0x8, P3 ;  /* 0x000000080300780c */ /* 0x040fe20001fa4270 */
[----:B------:R-:W-:Y:S01]  /*11f00*/  FMUL R154, R154, R200 ;  /* 0x000000c89a9a7220 */ /* 0x000fe20000400000 */
[----:B------:R-:W-:Y:S01]  /*11f10*/  F2FP.BF16.F32.PACK_AB R164, RZ, R164 ;  /* 0x000000a4ffa4723e */ /* 0x000fe200000010ff */
[----:B------:R1:W-:Y:S01]  /*11f20*/  @P4 STG.E.U16 desc[UR56][R8.64+0x30], R182 ;  /* 0x000030b608004986 */ /* 0x0003e2000c101538 */
[----:B------:R-:W-:Y:S01]  /*11f30*/  ISETP.GT.AND P4, PT, R3, 0x80, P2 ;  /* 0x000000800300780c */ /* 0x000fe20001784270 */
        /* <DEDUP_REMOVED lines=8> */
[----:B------:R1:W-:Y:S01]  /*11fc0*/  @P5 STG.E.U16 desc[UR56][R8.64+0x32], R183 ;  /* 0x000032b708005986 */ /* 0x0003e2000c101538 */
[----:B------:R-:W-:Y:S01]  /*11fd0*/  IADD3 R10, P5, R11, R12, RZ ;  /* 0x0000000c0b0a7210 */ /* 0x000fe20007fbe0ff */
[----:B------:R-:W-:Y:S01]  /*11fe0*/  FMUL R159, R159, R200 ;  /* 0x000000c89f9f7220 */ /* 0x000fe20000400000 */
[----:B------:R-:W-:Y:S01]  /*11ff0*/  F2FP.BF16.F32.PACK_AB R152, RZ, R152 ;  /* 0x00000098ff98723e */ /* 0x000fe200000010ff */
[----:B------:R1:W-:Y:S01]  /*12000*/  @P4 STG.E.U16 desc[UR56][R12.64+0x20], R168 ;  /* 0x000020a80c004986 */ /* 0x0003e2000c101538 */
[----:B------:R-:W-:Y:S01]  /*12010*/  ISETP.GT.AND P4, PT, R3, 0x80, P0 ;  /* 0x000000800300780c */ /* 0x000fe20000784270 */
[----:B------:R-:W-:Y:S01]  /*12020*/  IMAD.X R11, R5, 0x1, R13, P5 ;  /* 0x00000001050b7824 */ /* 0x000fe200028e060d */
[----:B------:R-:W-:Y:S01]  /*12030*/  ISETP.GT.AND P0, PT, R3, 0x88, P0 ;  /* 0x000000880300780c */ /* 0x000fe20000704270 */
[-C--:B------:R-:W-:Y:S01]  /*12040*/  FMUL R144, R144, R200.reuse ;  /* 0x000000c890907220 */ /* 0x080fe20000400000 */
[----:B------:R-:W-:Y:S01]  /*12050*/  F2FP.BF16.F32.PACK_AB R153, RZ, R153 ;  /* 0x00000099ff99723e */ /* 0x000fe200000010ff */
        /* <DEDUP_REMOVED lines=9> */
[----:B------:R-:W-:Y:S01]  /*120f0*/  ISETP.GT.AND P4, PT, R3, 0x80, P1 ;  /* 0x000000800300780c */ /* 0x000fe20000f84270 */
[-C--:B------:R-:W-:Y:S01]  /*12100*/  FMUL R149, R149, R200.reuse ;  /* 0x000000c895957220 */ /* 0x080fe20000400000 */
[C---:B------:R-:W-:Y:S01]  /*12110*/  ISETP.GT.AND P1, PT, R3.reuse, 0x88, P1 ;  /* 0x000000880300780c */ /* 0x040fe20000f24270 */
[----:B------:R1:W-:Y:S01]  /*12120*/  @P2 STG.E.U16 desc[UR56][R10.64+0x20], R170 ;  /* 0x000020aa0a002986 */ /* 0x0003e2000c101538 */
[C---:B------:R-:W-:Y:S01]  /*12130*/  ISETP.GT.AND P2, PT, R3.reuse, 0x80, P3 ;  /* 0x000000800300780c */ /* 0x040fe20001f44270 */
[----:B------:R-:W-:Y:S01]  /*12140*/  FMUL R150, R150, R200 ;  /* 0x000000c896967220 */ /* 0x000fe20000400000 */
[----:B------:R-:W-:Y:S01]  /*12150*/  ISETP.GT.AND P3, PT, R3, 0x88, P3 ;  /* 0x000000880300780c */ /* 0x000fe20001f64270 */
[----:B------:R1:W-:Y:S01]  /*12160*/  @P0 STG.E.U16 desc[UR56][R10.64+0x22], R171 ;  /* 0x000022ab0a000986 */ /* 0x0003e2000c101538 */
[----:B------:R-:W-:Y:S01]  /*12170*/  F2FP.BF16.F32.PACK_AB R158, RZ, R158 ;  /* 0x0000009eff9e723e */ /* 0x000fe200000010ff */
[-C--:B------:R-:W-:Y:S01]  /*12180*/  FMUL R151, R151, R200.reuse ;  /* 0x000000c897977220 */ /* 0x080fe20000400000 */
[----:B------:R-:W-:Y:S01]  /*12190*/  F2FP.BF16.F32.PACK_AB R159, RZ, R159 ;  /* 0x0000009fff9f723e */ /* 0x000fe200000010ff */
[----:B------:R-:W-:Y:S01]  /*121a0*/  FMUL R136, R136, R200 ;  /* 0x000000c888887220 */ /* 0x000fe20000400000 */
[----:B------:R-:W-:Y:S01]  /*121b0*/  F2FP.BF16.F32.PACK_AB R144, RZ, R144 ;  /* 0x00000090ff90723e */ /* 0x000fe200000010ff */
[----:B------:R1:W-:Y:S01]  /*121c0*/  @P4 STG.E.U16 desc[UR56][R12.64+0x30], R172 ;  /* 0x000030ac0c004986 */ /* 0x0003e2000c101538 */
[----:B------:R-:W-:Y:S01]  /*121d0*/  F2FP.BF16.F32.PACK_AB R145, RZ, R145 ;  /* 0x00000091ff91723e */ /* 0x000fe200000010ff */
[-C--:B------:R-:W-:Y:S01]  /*121e0*/  FMUL R137, R137, R200.reuse ;  /* 0x000000c889897220 */ /* 0x080fe20000400000 */
[----:B------:R-:W-:Y:S01]  /*121f0*/  F2FP.BF16.F32.PACK_AB R147, RZ, R147 ;  /* 0x00000093ff93723e */ /* 0x000fe200000010ff */
[----:B------:R1:W-:Y:S01]  /*12200*/  @P2 STG.E.U16 desc[UR56][R12.64+0x32], R173 ;  /* 0x000032ad0c002986 */ /* 0x0003e2000c101538 */
[----:B------:R-:W-:Y:S01]  /*12210*/  ISETP.GT.AND P2, PT, R4, 0x21, PT ;  /* 0x000000210400780c */ /* 0x000fe20003f44270 */
[----:B------:R-:W-:Y:S01]  /*12220*/  FMUL R138, R138, R200 ;  /* 0x000000c88a8a7220 */ /* 0x000fe20000400000 */
[----:B------:R-:W-:Y:S01]  /*12230*/  F2FP.BF16.F32.PACK_AB R146, RZ, R146 ;  /* 0x00000092ff92723e */ /* 0x000fe200000010ff */
[----:B------:R1:W-:Y:S01]  /*12240*/  @P3 STG.E.U16 desc[UR56][R10.64+0x32], R175 ;  /* 0x000032af0a003986 */ /* 0x0003e2000c101538 */
[----:B------:R-:W-:Y:S01]  /*12250*/  ISETP.GT.AND P3, PT, R4, 0x20, PT ;  /* 0x000000200400780c */ /* 0x000fe20003f64270 */
[-C--:B------:R-:W-:Y:S01]  /*12260*/  FMUL R139, R139, R200.reuse ;  /* 0x000000c88b8b7220 */ /* 0x080fe20000400000 */
[C---:B------:R-:W-:Y:S01]  /*12270*/  ISETP.GT.AND P4, PT, R3.reuse, RZ, P2 ;  /* 0x000000ff0300720c */ /* 0x040fe20001784270 */
[----:B------:R1:W-:Y:S01]  /*12280*/  @P1 STG.E.U16 desc[UR56][R10.64+0x30], R174 ;  /* 0x000030ae0a001986 */ /* 0x0003e2000c101538 */
[----:B------:R-:W-:Y:S01]  /*12290*/  ISETP.GT.AND P0, PT, R3, RZ, P3 ;  /* 0x000000ff0300720c */ /* 0x000fe20001f04270 */
[-C--:B------:R-:W-:Y:S01]  /*122a0*/  FMUL R141, R141, R200.reuse ;  /* 0x000000c88d8d7220 */ /* 0x080fe20000400000 */
[C---:B------:R-:W-:Y:S01]  /*122b0*/  ISETP.GT.AND P1, PT, R3.reuse, 0x8, P2 ;  /* 0x000000080300780c */ /* 0x040fe20001724270 */
[-C--:B------:R-:W-:Y:S01]  /*122c0*/  FMUL R140, R140, R200.reuse ;  /* 0x000000c88c8c7220 */ /* 0x080fe20000400000 */
[----:B------:R-:W-:Y:S01]  /*122d0*/  ISETP.GT.AND P5, PT, R3, 0x8, P3 ;  /* 0x000000080300780c */ /* 0x000fe20001fa4270 */
[----:B------:R-:W-:Y:S01]  /*122e0*/  FMUL R142, R142, R200 ;  /* 0x000000c88e8e7220 */ /* 0x000fe20000400000 */
[----:B------:R-:W-:Y:S01]  /*122f0*/  F2FP.BF16.F32.PACK_AB R148, RZ, R148 ;  /* 0x00000094ff94723e */ /* 0x000fe200000010ff */
[-C--:B------:R-:W-:Y:S01]  /*12300*/  FMUL R143, R143, R200.reuse ;  /* 0x000000c88f8f7220 */ /* 0x080fe20000400000 */
[----:B------:R-:W-:Y:S01]  /*12310*/  F2FP.BF16.F32.PACK_AB R149, RZ, R149 ;  /* 0x00000095ff95723e */ /* 0x000fe200000010ff */
[----:B------:R-:W-:Y:S01]  /*12320*/  FMUL R128, R128, R200 ;  /* 0x000000c880807220 */ /* 0x000fe20000400000 */
[----:B------:R-:W-:Y:S01]  /*12330*/  F2FP.BF16.F32.PACK_AB R150, RZ, R150 ;  /* 0x00000096ff96723e */ /* 0x000fe200000010ff */
[----:B------:R1:W-:Y:S01]  /*12340*/  @P4 STG.E.U16 desc[UR56][R6.64+0x42], R161 ;  /* 0x000042a106004986 */ /* 0x0003e2000c101538 */
[----:B------:R-:W-:Y:S01]  /*12350*/  F2FP.BF16.F32.PACK_AB R151, RZ, R151 ;  /* 0x00000097ff97723e */ /* 0x000fe200000010ff */
[----:B------:R-:W-:Y:S01]  /*12360*/  FMUL R129, R129, R200 ;  /* 0x000000c881817220 */ /* 0x000fe20000400000 */
[----:B------:R-:W-:Y:S01]  /*12370*/  F2FP.BF16.F32.PACK_AB R136, RZ, R136 ;  /* 0x00000088ff88723e */ /* 0x000fe200000010ff */
[----:B------:R1:W-:Y:S01]  /*12380*/  @P0 STG.E.U16 desc[UR56][R6.64+0x40], R160 ;  /* 0x000040a006000986 */ /* 0x0003e2000c101538 */
[C---:B------:R-:W-:Y:S01]  /*12390*/  ISETP.GT.AND P0, PT, R4.reuse, 0x28, PT ;  /* 0x000000280400780c */ /* 0x040fe20003f04270 */
[-C--:B------:R-:W-:Y:S01]  /*123a0*/  FMUL R131, R131, R200.reuse ;  /* 0x000000c883837220 */ /* 0x080fe20000400000 */
[----:B------:R-:W-:Y:S01]  /*123b0*/  F2FP.BF16.F32.PACK_AB R137, RZ, R137 ;  /* 0x00000089ff89723e */ /* 0x000fe200000010ff */
[----:B------:R1:W-:Y:S01]  /*123c0*/  @P1 STG.E.U16 desc[UR56][R8.64+0x42], R163 ;  /* 0x000042a308001986 */ /* 0x0003e2000c101538 */
[----:B------:R-:W-:Y:S01]  /*123d0*/  ISETP.GT.AND P1, PT, R4, 0x29, PT ;  /* 0x000000290400780c */ /* 0x000fe20003f24270 */
[----:B------:R-:W-:Y:S01]  /*123e0*/  FMUL R130, R130, R200 ;  /* 0x000000c882827220 */ /* 0x000fe20000400000 */
[----:B------:R-:W-:Y:S01]  /*123f0*/  F2FP.BF16.F32.PACK_AB R138, RZ, R138 ;  /* 0x0000008aff8a723e */ /* 0x000fe200000010ff */
[----:B------:R1:W-:Y:S01]  /*12400*/  @P5 STG.E.U16 desc[UR56][R8.64+0x40], R162 ;  /* 0x000040a208005986 */ /* 0x0003e2000c101538 */
[C---:B------:R-:W-:Y:S01]  /*12410*/  ISETP.GT.AND P5, PT, R3.reuse, RZ, P0 ;  /* 0x000000ff0300720c */ /* 0x040fe200007a4270 */
[-C--:B------:R-:W-:Y:S01]  /*12420*/  FMUL R132, R132, R200.reuse ;  /* 0x000000c884847220 */ /* 0x080fe20000400000 */
[----:B------:R-:W-:Y:S01]  /*12430*/  ISETP.GT.AND P4, PT, R3, RZ, P1 ;  /* 0x000000ff0300720c */ /* 0x000fe20000f84270 */
[-C--:B------:R-:W-:Y:S01]  /*12440*/  FMUL R133, R133, R200.reuse ;  /* 0x000000c885857220 */ /* 0x080fe20000400000 */
[----:B------:R-:W-:Y:S01]  /*12450*/  F2FP.BF16.F32.PACK_AB R139, RZ, R139 ;  /* 0x0000008bff8b723e */ /* 0x000fe200000010ff */
[-C--:B------:R-:W-:Y:S01]  /*12460*/  FMUL R134, R134, R200.reuse ;  /* 0x000000c886867220 */ /* 0x080fe20000400000 */
[----:B------:R-:W-:Y:S01]  /*12470*/  F2FP.BF16.F32.PACK_AB R141, RZ, R141 ;  /* 0x0000008dff8d723e */ /* 0x000fe200000010ff */
[----:B------:R-:W-:Y:S01]  /*12480*/  FMUL R135, R135, R200 ;  /* 0x000000c887877220 */ /* 0x000fe20000400000 */
[----:B------:R-:W-:Y:S01]  /*12490*/  F2FP.BF16.F32.PACK_AB R140, RZ, R140 ;  /* 0x0000008cff8c723e */ /* 0x000fe200000010ff */
[----:B------:R-:W-:Y:S01]  /*124a0*/  FMUL R120, R120, R200 ;  /* 0x000000c878787220 */ /* 0x000fe20000400000 */
[----:B------:R-:W-:Y:S01]  /*124b0*/  F2FP.BF16.F32.PACK_AB R142, RZ, R142 ;  /* 0x0000008eff8e723e */ /* 0x000fe200000010ff */
[-C--:B------:R-:W-:Y:S01]  /*124c0*/  FMUL R121, R121, R200.reuse ;  /* 0x000000c879797220 */ /* 0x080fe20000400000 */
        /* <DEDUP_REMOVED lines=41> */
[----:B------:R1:W-:Y:S01]  /*12760*/  @P2 STG.E.U16 desc[UR56][R10.64+0x42], R155 ;  /* 0x0000429b0a002986 */ /* 0x0003e2000c101538 */
[----:B------:R-:W-:Y:S01]  /*12770*/  ISETP.GT.AND P2, PT, R4, 0x31, PT ;  /* 0x000000310400780c */ /* 0x000fe20003f44270 */
[----:B------:R-:W-:Y:S01]  /*12780*/  FMUL R119, R119, R200 ;  /* 0x000000c877777220 */ /* 0x000fe20000400000 */
[----:B------:R-:W-:Y:S01]  /*12790*/  F2FP.BF16.F32.PACK_AB R122, RZ, R122 ;  /* 0x0000007aff7a723e */ /* 0x000fe200000010ff */
[-C--:B------:R-:W-:Y:S01]  /*127a0*/  FMUL R104, R104, R200.reuse ;  /* 0x000000c868687220 */ /* 0x080fe20000400000 */
[----:B------:R-:W-:Y:S01]  /*127b0*/  F2FP.BF16.F32.PACK_AB R123, RZ, R123 ;  /* 0x0000007bff7b723e */ /* 0x000fe200000010ff */
[----:B------:R1:W-:Y:S01]  /*127c0*/  @P4 STG.E.U16 desc[UR56][R12.64+0x50], R156 ;  /* 0x0000509c0c004986 */ /* 0x0003e2000c101538 */
[----:B------:R-:W-:Y:S01]  /*127d0*/  ISETP.GT.AND P4, PT, R3, RZ, P2 ;  /* 0x000000ff0300720c */ /* 0x000fe20001784270 */
[-C--:B------:R-:W-:Y:S01]  /*127e0*/  FMUL R105, R105, R200.reuse ;  /* 0x000000c869697220 */ /* 0x080fe20000400000 */
[----:B------:R-:W-:Y:S01]  /*127f0*/  F2FP.BF16.F32.PACK_AB R125, RZ, R125 ;  /* 0x0000007dff7d723e */ /* 0x000fe200000010ff */
[----:B------:R1:W-:Y:S01]  /*12800*/  @P3 STG.E.U16 desc[UR56][R12.64+0x52], R157 ;  /* 0x0000529d0c003986 */ /* 0x0003e2000c101538 */
[----:B------:R-:W-:Y:S01]  /*12810*/  ISETP.GT.AND P3, PT, R4, 0x30, PT ;  /* 0x000000300400780c */ /* 0x000fe20003f64270 */
[----:B------:R-:W-:Y:S01]  /*12820*/  FMUL R106, R106, R200 ;  /* 0x000000c86a6a7220 */ /* 0x000fe20000400000 */
[----:B------:R-:W-:Y:S01]  /*12830*/  F2FP.BF16.F32.PACK_AB R124, RZ, R124 ;  /* 0x0000007cff7c723e */ /* 0x000fe200000010ff */
[----:B------:R1:W-:Y:S01]  /*12840*/  @P0 STG.E.U16 desc[UR56][R10.64+0x50], R158 ;  /* 0x0000509e0a000986 */ /* 0x0003e2000c101538 */
[----:B------:R-:W-:Y:S01]  /*12850*/  ISETP.GT.AND P0, PT, R3, RZ, P3 ;  /* 0x000000ff0300720c */ /* 0x000fe20001f04270 */
[-C--:B------:R-:W-:Y:S01]  /*12860*/  FMUL R107, R107, R200.reuse ;  /* 0x000000c86b6b7220 */ /* 0x080fe20000400000 */
[C---:B------:R-:W-:Y:S01]  /*12870*/  ISETP.GT.AND P5, PT, R3.reuse, 0x8, P3 ;  /* 0x000000080300780c */ /* 0x040fe20001fa4270 */
[----:B------:R1:W-:Y:S01]  /*12880*/  @P1 STG.E.U16 desc[UR56][R10.64+0x52], R159 ;  /* 0x0000529f0a001986 */ /* 0x0003e2000c101538 */
[----:B------:R-:W-:Y:S01]  /*12890*/  ISETP.GT.AND P1, PT, R3, 0x8, P2 ;  /* 0x000000080300780c */ /* 0x000fe20001724270 */
[----:B------:R-:W-:Y:S01]  /*128a0*/  FMUL R109, R109, R200 ;  /* 0x000000c86d6d7220 */ /* 0x000fe20000400000 */
[----:B------:R-:W-:Y:S01]  /*128b0*/  F2FP.BF16.F32.PACK_AB R126, RZ, R126 ;  /* 0x0000007eff7e723e */ /* 0x000fe200000010ff */
[----:B------:R1:W-:Y:S01]  /*128c0*/  @P4 STG.E.U16 desc[UR56][R6.64+0x62], R145 ;  /* 0x0000629106004986 */ /* 0x0003e2000c101538 */
[----:B------:R-:W-:Y:S01]  /*128d0*/  F2FP.BF16.F32.PACK_AB R127, RZ, R127 ;  /* 0x0000007fff7f723e */ /* 0x000fe200000010ff */
[----:B------:R-:W-:Y:S01]  /*128e0*/  FMUL R108, R108, R200 ;  /* 0x000000c86c6c7220 */ /* 0x000fe20000400000 */
[----:B------:R-:W-:Y:S01]  /*128f0*/  F2FP.BF16.F32.PACK_AB R112, RZ, R112 ;  /* 0x00000070ff70723e */ /* 0x000fe200000010ff */
[-C--:B------:R-:W-:Y:S01]  /*12900*/  FMUL R110, R110, R200.reuse ;  /* 0x000000c86e6e7220 */ /* 0x080fe20000400000 */
        /* <DEDUP_REMOVED lines=12> */
[----:B------:R-:W-:Y:S01]  /*129d0*/  ISETP.GT.AND P4, PT, R3, RZ, P1 ;  /* 0x000000ff0300720c */ /* 0x000fe20000f84270 */
        /* <DEDUP_REMOVED lines=54> */
[----:B------:R-:W-:Y:S01]  /*12d40*/  FMUL R85, R85, R200 ;  /* 0x000000c855557220 */ /* 0x000fe20000400000 */
        /* <DEDUP_REMOVED lines=19> */
[-C--:B------:R-:W-:Y:S01]  /*12e80*/  FMUL R74, R74, R200.reuse ;  /* 0x000000c84a4a7220 */ /* 0x080fe20000400000 */
        /* <DEDUP_REMOVED lines=9> */
[-C--:B------:R-:W-:Y:S01]  /*12f20*/  FMUL R76, R76, R200.reuse ;  /* 0x000000c84c4c7220 */ /* 0x080fe20000400000 */
[----:B------:R-:W-:Y:S01]  /*12f30*/  F2FP.BF16.F32.PACK_AB R93, RZ, R93 ;  /* 0x0000005dff5d723e */ /* 0x000fe200000010ff */
[----:B------:R1:W-:Y:S01]  /*12f40*/  @P5 STG.E.U16 desc[UR56][R8.64+0x80], R130 ;  /* 0x0000808208005986 */ /* 0x0003e2000c101538 */
[C---:B------:R-:W-:Y:S01]  /*12f50*/  ISETP.GT.AND P5, PT, R3.reuse, RZ, P0 ;  /* 0x000000ff0300720c */ /* 0x040fe200007a4270 */
[-C--:B------:R-:W-:Y:S01]  /*12f60*/  FMUL R78, R78, R200.reuse ;  /* 0x000000c84e4e7220 */ /* 0x080fe20000400000 */
[----:B------:R-:W-:Y:S01]  /*12f70*/  ISETP.GT.AND P4, PT, R3, RZ, P1 ;  /* 0x000000ff0300720c */ /* 0x000fe20000f84270 */
[----:B------:R-:W-:Y:S01]  /*12f80*/  FMUL R79, R79, R200 ;  /* 0x000000c84f4f7220 */ /* 0x000fe20000400000 */
[----:B------:R-:W-:Y:S01]  /*12f90*/  F2FP.BF16.F32.PACK_AB R92, RZ, R92 ;  /* 0x0000005cff5c723e */ /* 0x000fe200000010ff */
        /* <DEDUP_REMOVED lines=8> */
[----:B------:R1:W-:Y:S01]  /*13020*/  @P5 STG.E.U16 desc[UR56][R6.64+0x90], R132 ;  /* 0x0000908406005986 */ /* 0x0003e2000c101538 */
[C---:B------:R-:W-:Y:S01]  /*13030*/  ISETP.GT.AND P5, PT, R3.reuse, 0x8, P0 ;  /* 0x000000080300780c */ /* 0x040fe200007a4270 */
[-C--:B------:R-:W-:Y:S01]  /*13040*/  FMUL R68, R68, R200.reuse ;  /* 0x000000c844447220 */ /* 0x080fe20000400000 */
[----:B------:R-:W-:Y:S01]  /*13050*/  F2FP.BF16.F32.PACK_AB R83, RZ, R83 ;  /* 0x00000053ff53723e */ /* 0x000fe200000010ff */
[----:B------:R1:W-:Y:S01]  /*13060*/  @P4 STG.E.U16 desc[UR56][R6.64+0x92], R133 ;  /* 0x0000928506004986 */ /* 0x0003e2000c101538 */
[----:B------:R-:W-:Y:S01]  /*13070*/  ISETP.GT.AND P4, PT, R3, 0x8, P1 ;  /* 0x000000080300780c */ /* 0x000fe20000f84270 */
        /* <DEDUP_REMOVED lines=36> */
[-C--:B------:R-:W-:Y:S01]  /*132c0*/  FMUL R49, R49, R200.reuse ;  /* 0x000000c831317220 */ /* 0x080fe20000400000 */
[----:B------:R-:W-:Y:S01]  /*132d0*/  F2FP.BF16.F32.PACK_AB R77, RZ, R77 ;  /* 0x0000004dff4d723e */ /* 0x000fe200000010ff */
[----:B------:R-:W-:Y:S01]  /*132e0*/  FMUL R51, R51, R200 ;  /* 0x000000c833337220 */ /* 0x000fe20000400000 */
[----:B------:R-:W-:Y:S01]  /*132f0*/  F2FP.BF16.F32.PACK_AB R76, RZ, R76 ;  /* 0x0000004cff4c723e */ /* 0x000fe200000010ff */
[----:B------:R1:W-:Y:S01]  /*13300*/  @P4 STG.E.U16 desc[UR56][R12.64+0x90], R124 ;  /* 0x0000907c0c004986 */ /* 0x0003e2000c101538 */
[C---:B------:R-:W-:Y:S01]  /*13310*/  ISETP.GT.AND P4, PT, R3.reuse, RZ, P2 ;  /* 0x000000ff0300720c */ /* 0x040fe20001784270 */
[----:B------:R-:W-:Y:S01]  /*13320*/  FMUL R50, R50, R200 ;  /* 0x000000c832327220 */ /* 0x000fe20000400000 */
[----:B------:R-:W-:Y:S01]  /*13330*/  F2FP.BF16.F32.PACK_AB R78, RZ, R78 ;  /* 0x0000004eff4e723e */ /* 0x000fe200000010ff */
[----:B------:R1:W-:Y:S01]  /*13340*/  @P3 STG.E.U16 desc[UR56][R12.64+0x92], R125 ;  /* 0x0000927d0c003986 */ /* 0x0003e2000c101538 */
[----:B------:R-:W-:Y:S01]  /*13350*/  ISETP.GT.AND P3, PT, R4, 0x50, PT ;  /* 0x000000500400780c */ /* 0x000fe20003f64270 */
[-C--:B------:R-:W-:Y:S01]  /*13360*/  FMUL R52, R52, R200.reuse ;  /* 0x000000c834347220 */ /* 0x080fe20000400000 */
        /* <DEDUP_REMOVED lines=54> */
[C---:B------:R-:W-:Y:S01]  /*136d0*/  ISETP.GT.AND P3, PT, R3.reuse, 0x88, P3 ;  /* 0x000000880300780c */ /* 0x040fe20001f64270 */
[----:B------:R1:W-:Y:S01]  /*136e0*/  @P4 STG.E.U16 desc[UR56][R8.64+0xb2], R119 ;  /* 0x0000b27708004986 */ /* 0x0003e2000c101538 */
[----:B------:R-:W-:Y:S01]  /*136f0*/  ISETP.GT.AND P4, PT, R3, 0x80, P2 ;  /* 0x000000800300780c */ /* 0x000fe20001784270 */
        /* <DEDUP_REMOVED lines=27> */
[----:B------:R-:W-:-:S02]  /*138b0*/  ISETP.GT.AND P4, PT, R3, RZ, P2 ;  /* 0x000000ff0300720c */ /* 0x000fc40001784270 */
[----:B------:R-:W-:Y:S01]  /*138c0*/  F2FP.BF16.F32.PACK_AB R55, RZ, R55 ;  /* 0x00000037ff37723e */ /* 0x000fe200000010ff */
[----:B------:R1:W-:Y:S01]  /*138d0*/  @P3 STG.E.U16 desc[UR56][R12.64+0xb2], R109 ;  /* 0x0000b26d0c003986 */ /* 0x0003e2000c101538 */
[----:B------:R-:W-:Y:S02]  /*138e0*/  ISETP.GT.AND P3, PT, R4, 0x60, PT ;  /* 0x000000600400780c */ /* 0x000fe40003f64270 */
[----:B------:R-:W-:Y:S01]  /*138f0*/  F2FP.BF16.F32.PACK_AB R40, RZ, R40 ;  /* 0x00000028ff28723e */ /* 0x000fe200000010ff */
[----:B------:R1:W-:Y:S01]  /*13900*/  @P0 STG.E.U16 desc[UR56][R10.64+0xb0], R110 ;  /* 0x0000b06e0a000986 */ /* 0x0003e2000c101538 */
[C---:B------:R-:W-:Y:S02]  /*13910*/  ISETP.GT.AND P0, PT, R3.reuse, RZ, P3 ;  /* 0x000000ff0300720c */ /* 0x040fe40001f04270 */
[C---:B------:R-:W-:Y:S01]  /*13920*/  ISETP.GT.AND P5, PT, R3.reuse, 0x8, P3 ;  /* 0x000000080300780c */ /* 0x040fe20001fa4270 */
[----:B------:R1:W-:Y:S01]  /*13930*/  @P1 STG.E.U16 desc[UR56][R10.64+0xb2], R111 ;  /* 0x0000b26f0a001986 */ /* 0x0003e2000c101538 */
[----:B------:R-:W-:-:S02]  /*13940*/  ISETP.GT.AND P1, PT, R3, 0x8, P2 ;  /* 0x000000080300780c */ /* 0x000fc40001724270 */
[----:B------:R-:W-:Y:S01]  /*13950*/  F2FP.BF16.F32.PACK_AB R41, RZ, R41 ;  /* 0x00000029ff29723e */ /* 0x000fe200000010ff */
[----:B------:R1:W-:Y:S01]  /*13960*/  @P4 STG.E.U16 desc[UR56][R6.64+0xc2], R97 ;  /* 0x0000c26106004986 */ /* 0x0003e2000c101538 */
[----:B------:R-:W-:Y:S02]  /*13970*/  F2FP.BF16.F32.PACK_AB R42, RZ, R42 ;  /* 0x0000002aff2a723e */ /* 0x000fe400000010ff */
[----:B------:R-:W-:Y:S02]  /*13980*/  F2FP.BF16.F32.PACK_AB R43, RZ, R43 ;  /* 0x0000002bff2b723e */ /* 0x000fe400000010ff */
[----:B------:R-:W-:Y:S01]  /*13990*/  F2FP.BF16.F32.PACK_AB R45, RZ, R45 ;  /* 0x0000002dff2d723e */ /* 0x000fe200000010ff */
[----:B------:R1:W-:Y:S01]  /*139a0*/  @P0 STG.E.U16 desc[UR56][R6.64+0xc0], R96 ;  /* 0x0000c06006000986 */ /* 0x0003e2000c101538 */
[C---:B------:R-:W-:Y:S02]  /*139b0*/  ISETP.GT.AND P0, PT, R4.reuse, 0x68, PT ;  /* 0x000000680400780c */ /* 0x040fe40003f04270 */
[----:B------:R-:W-:Y:S01]  /*139c0*/  F2FP.BF16.F32.PACK_AB R44, RZ, R44 ;  /* 0x0000002cff2c723e */ /* 0x000fe200000010ff */
[----:B------:R1:W-:Y:S01]  /*139d0*/  @P1 STG.E.U16 desc[UR56][R8.64+0xc2], R99 ;  /* 0x0000c26308001986 */ /* 0x0003e2000c101538 */
[----:B------:R-:W-:-:S02]  /*139e0*/  ISETP.GT.AND P1, PT, R4, 0x69, PT ;  /* 0x000000690400780c */ /* 0x000fc40003f24270 */
[----:B------:R-:W-:Y:S01]  /*139f0*/  F2FP.BF16.F32.PACK_AB R46, RZ, R46 ;  /* 0x0000002eff2e723e */ /* 0x000fe200000010ff */
[----:B------:R1:W-:Y:S01]  /*13a00*/  @P5 STG.E.U16 desc[UR56][R8.64+0xc0], R98 ;  /* 0x0000c06208005986 */ /* 0x0003e2000c101538 */
[C---:B------:R-:W-:Y:S02]  /*13a10*/  ISETP.GT.AND P5, PT, R3.reuse, RZ, P0 ;  /* 0x000000ff0300720c */ /* 0x040fe400007a4270 */
[----:B------:R-:W-:Y:S02]  /*13a20*/  ISETP.GT.AND P4, PT, R3, RZ, P1 ;  /* 0x000000ff0300720c */ /* 0x000fe40000f84270 */
[----:B------:R-:W-:Y:S02]  /*13a30*/  F2FP.BF16.F32.PACK_AB R47, RZ, R47 ;  /* 0x0000002fff2f723e */ /* 0x000fe400000010ff */
[----:B------:R-:W-:Y:S02]  /*13a40*/  F2FP.BF16.F32.PACK_AB R32, RZ, R32 ;  /* 0x00000020ff20723e */ /* 0x000fe400000010ff */
[----:B------:R-:W-:-:S02]  /*13a50*/  F2FP.BF16.F32.PACK_AB R33, RZ, R33 ;  /* 0x00000021ff21723e */ /* 0x000fc400000010ff */
[----:B------:R-:W-:Y:S02]  /*13a60*/  F2FP.BF16.F32.PACK_AB R34, RZ, R34 ;  /* 0x00000022ff22723e */ /* 0x000fe400000010ff */
[----:B------:R-:W-:Y:S01]  /*13a70*/  F2FP.BF16.F32.PACK_AB R35, RZ, R35 ;  /* 0x00000023ff23723e */ /* 0x000fe200000010ff */
[----:B------:R1:W-:Y:S01]  /*13a80*/  @P5 STG.E.U16 desc[UR56][R6.64+0xd0], R100 ;  /* 0x0000d06406005986 */ /* 0x0003e2000c101538 */
[C---:B------:R-:W-:Y:S02]  /*13a90*/  ISETP.GT.AND P5, PT, R3.reuse, 0x8, P0 ;  /* 0x000000080300780c */ /* 0x040fe400007a4270 */
[----:B------:R-:W-:Y:S01]  /*13aa0*/  F2FP.BF16.F32.PACK_AB R36, RZ, R36 ;  /* 0x00000024ff24723e */ /* 0x000fe200000010ff */
[----:B------:R1:W-:Y:S01]  /*13ab0*/  @P4 STG.E.U16 desc[UR56][R6.64+0xd2], R101 ;  /* 0x0000d26506004986 */ /* 0x0003e2000c101538 */
[----:B------:R-:W-:Y:S02]  /*13ac0*/  ISETP.GT.AND P4, PT, R3, 0x8, P1 ;  /* 0x000000080300780c */ /* 0x000fe40000f84270 */
[----:B------:R-:W-:-:S02]  /*13ad0*/  F2FP.BF16.F32.PACK_AB R37, RZ, R37 ;  /* 0x00000025ff25723e */ /* 0x000fc400000010ff */
[----:B------:R-:W-:Y:S02]  /*13ae0*/  F2FP.BF16.F32.PACK_AB R38, RZ, R38 ;  /* 0x00000026ff26723e */ /* 0x000fe400000010ff */
[----:B------:R-:W-:Y:S02]  /*13af0*/  F2FP.BF16.F32.PACK_AB R39, RZ, R39 ;  /* 0x00000027ff27723e */ /* 0x000fe400000010ff */
[----:B------:R-:W-:Y:S01]  /*13b00*/  F2FP.BF16.F32.PACK_AB R24, RZ, R24 ;  /* 0x00000018ff18723e */ /* 0x000fe200000010ff */
[----:B------:R1:W-:Y:S01]  /*13b10*/  @P5 STG.E.U16 desc[UR56][R8.64+0xd0], R102 ;  /* 0x0000d06608005986 */ /* 0x0003e2000c101538 */
[C---:B------:R-:W-:Y:S02]  /*13b20*/  ISETP.GT.AND P5, PT, R3.reuse, 0x80, P3 ;  /* 0x000000800300780c */ /* 0x040fe40001fa4270 */
[C---:B------:R-:W-:Y:S01]  /*13b30*/  ISETP.GT.AND P3, PT, R3.reuse, 0x88, P3 ;  /* 0x000000880300780c */ /* 0x040fe20001f64270 */
[----:B------:R1:W-:Y:S01]  /*13b40*/  @P4 STG.E.U16 desc[UR56][R8.64+0xd2], R103 ;  /* 0x0000d26708004986 */ /* 0x0003e2000c101538 */
[----:B------:R-:W-:-:S02]  /*13b50*/  ISETP.GT.AND P4, PT, R3, 0x80, P2 ;  /* 0x000000800300780c */ /* 0x000fc40001784270 */
[C---:B------:R-:W-:Y:S02]  /*13b60*/  ISETP.GT.AND P2, PT, R3.reuse, 0x88, P2 ;  /* 0x000000880300780c */ /* 0x040fe40001744270 */
[----:B------:R-:W-:Y:S02]  /*13b70*/  F2FP.BF16.F32.PACK_AB R25, RZ, R25 ;  /* 0x00000019ff19723e */ /* 0x000fe400000010ff */
[----:B------:R-:W-:Y:S02]  /*13b80*/  F2FP.BF16.F32.PACK_AB R26, RZ, R26 ;  /* 0x0000001aff1a723e */ /* 0x000fe400000010ff */
[----:B------:R-:W-:Y:S01]  /*13b90*/  F2FP.BF16.F32.PACK_AB R27, RZ, R27 ;  /* 0x0000001bff1b723e */ /* 0x000fe200000010ff */
[----:B------:R1:W-:Y:S01]  /*13ba0*/  @P5 STG.E.U16 desc[UR56][R12.64+0xc0], R88 ;  /* 0x0000c0580c005986 */ /* 0x0003e2000c101538 */
[----:B------:R-:W-:Y:S02]  /*13bb0*/  F2FP.BF16.F32.PACK_AB R28, RZ, R28 ;  /* 0x0000001cff1c723e */ /* 0x000fe400000010ff */
[----:B------:R-:W-:Y:S01]  /*13bc0*/  F2FP.BF16.F32.PACK_AB R29, RZ, R29 ;  /* 0x0000001dff1d723e */ /* 0x000fe200000010ff */
[----:B------:R1:W-:Y:S01]  /*13bd0*/  @P4 STG.E.U16 desc[UR56][R12.64+0xc2], R89 ;  /* 0x0000c2590c004986 */ /* 0x0003e2000c101538 */
[----:B------:R-:W-:-:S02]  /*13be0*/  ISETP.GT.AND P4, PT, R3, 0x80, P0 ;  /* 0x000000800300780c */ /* 0x000fc40000784270 */
[C---:B------:R-:W-:Y:S01]  /*13bf0*/  ISETP.GT.AND P0, PT, R3.reuse, 0x88, P0 ;  /* 0x000000880300780c */ /* 0x040fe20000704270 */
[----:B------:R1:W-:Y:S01]  /*13c00*/  @P3 STG.E.U16 desc[UR56][R10.64+0xc0], R90 ;  /* 0x0000c05a0a003986 */ /* 0x0003e2000c101538 */
[C---:B------:R-:W-:Y:S02]  /*13c10*/  ISETP.GT.AND P3, PT, R3.reuse, 0x80, P1 ;  /* 0x000000800300780c */ /* 0x040fe40000f64270 */
[C---:B------:R-:W-:Y:S01]  /*13c20*/  ISETP.GT.AND P1, PT, R3.reuse, 0x88, P1 ;  /* 0x000000880300780c */ /* 0x040fe20000f24270 */
[----:B------:R1:W-:Y:S01]  /*13c30*/  @P2 STG.E.U16 desc[UR56][R10.64+0xc2], R91 ;  /* 0x0000c25b0a002986 */ /* 0x0003e2000c101538 */
[----:B------:R-:W-:Y:S02]  /*13c40*/  ISETP.GT.AND P2, PT, R4, 0x71, PT ;  /* 0x000000710400780c */ /* 0x000fe40003f44270 */
[----:B------:R-:W-:Y:S02]  /*13c50*/  F2FP.BF16.F32.PACK_AB R30, RZ, R30 ;  /* 0x0000001eff1e723e */ /* 0x000fe400000010ff */
[----:B------:R-:W-:Y:S01]  /*13c60*/  F2FP.BF16.F32.PACK_AB R31, RZ, R31 ;  /* 0x0000001fff1f723e */ /* 0x000fe200000010ff */
[----:B------:R1:W-:Y:S01]  /*13c70*/  @P4 STG.E.U16 desc[UR56][R12.64+0xd0], R92 ;  /* 0x0000d05c0c004986 */ /* 0x0003e2000c101538 */
[----:B------:R-:W-:-:S03]  /*13c80*/  ISETP.GT.AND P4, PT, R3, RZ, P2 ;  /* 0x000000ff0300720c */ /* 0x000fc60001784270 */
[----:B------:R1:W-:Y:S01]  /*13c90*/  @P3 STG.E.U16 desc[UR56][R12.64+0xd2], R93 ;  /* 0x0000d25d0c003986 */ /* 0x0003e2000c101538 */
[----:B------:R-:W-:-:S03]  /*13ca0*/  ISETP.GT.AND P3, PT, R4, 0x70, PT ;  /* 0x000000700400780c */ /* 0x000fc60003f64270 */
[----:B------:R1:W-:Y:S01]  /*13cb0*/  @P0 STG.E.U16 desc[UR56][R10.64+0xd0], R94 ;  /* 0x0000d05e0a000986 */ /* 0x0003e2000c101538 */
[C---:B------:R-:W-:Y:S02]  /*13cc0*/  ISETP.GT.AND P0, PT, R3.reuse, RZ, P3 ;  /* 0x000000ff0300720c */ /* 0x040fe40001f04270 */
[C---:B------:R-:W-:Y:S01]  /*13cd0*/  ISETP.GT.AND P5, PT, R3.reuse, 0x8, P3 ;  /* 0x000000080300780c */ /* 0x040fe20001fa4270 */
[----:B------:R1:W-:Y:S01]  /*13ce0*/  @P1 STG.E.U16 desc[UR56][R10.64+0xd2], R95 ;  /* 0x0000d25f0a001986 */ /* 0x0003e2000c101538 */
[----:B------:R-:W-:-:S03]  /*13cf0*/  ISETP.GT.AND P1, PT, R3, 0x8, P2 ;  /* 0x000000080300780c */ /* 0x000fc60001724270 */
[----:B------:R1:W-:Y:S06]  /*13d00*/  @P4 STG.E.U16 desc[UR56][R6.64+0xe2], R81 ;  /* 0x0000e25106004986 */ /* 0x0003ec000c101538 */
[----:B------:R1:W-:Y:S01]  /*13d10*/  @P0 STG.E.U16 desc[UR56][R6.64+0xe0], R80 ;  /* 0x0000e05006000986 */ /* 0x0003e2000c101538 */
[----:B------:R-:W-:-:S03]  /*13d20*/  ISETP.GT.AND P0, PT, R4, 0x78, PT ;  /* 0x000000780400780c */ /* 0x000fc60003f04270 */
[----:B------:R1:W-:Y:S01]  /*13d30*/  @P1 STG.E.U16 desc[UR56][R8.64+0xe2], R83 ;  /* 0x0000e25308001986 */ /* 0x0003e2000c101538 */
[----:B------:R-:W-:-:S03]  /*13d40*/  ISETP.GT.AND P1, PT, R4, 0x79, PT ;  /* 0x000000790400780c */ /* 0x000fc60003f24270 */
[----:B------:R1:W-:Y:S01]  /*13d50*/  @P5 STG.E.U16 desc[UR56][R8.64+0xe0], R82 ;  /* 0x0000e05208005986 */ /* 0x0003e2000c101538 */
[C---:B------:R-:W-:Y:S02]  /*13d60*/  ISETP.GT.AND P5, PT, R3.reuse, RZ, P0 ;  /* 0x000000ff0300720c */ /* 0x040fe400007a4270 */
[----:B------:R-:W-:-:S11]  /*13d70*/  ISETP.GT.AND P4, PT, R3, RZ, P1 ;  /* 0x000000ff0300720c */ /* 0x000fd60000f84270 */
[----:B------:R1:W-:Y:S01]  /*13d80*/  @P5 STG.E.U16 desc[UR56][R6.64+0xf0], R84 ;  /* 0x0000f05406005986 */ /* 0x0003e2000c101538 */
[----:B------:R-:W-:-:S03]  /*13d90*/  ISETP.GT.AND P5, PT, R3, 0x8, P0 ;  /* 0x000000080300780c */ /* 0x000fc600007a4270 */
[----:B------:R1:W-:Y:S01]  /*13da0*/  @P4 STG.E.U16 desc[UR56][R6.64+0xf2], R85 ;  /* 0x0000f25506004986 */ /* 0x0003e2000c101538 */
[----:B------:R-:W-:-:S09]  /*13db0*/  ISETP.GT.AND P4, PT, R3, 0x8, P1 ;  /* 0x000000080300780c */ /* 0x000fd20000f84270 */
[----:B------:R1:W-:Y:S01]  /*13dc0*/  @P5 STG.E.U16 desc[UR56][R8.64+0xf0], R86 ;  /* 0x0000f05608005986 */ /* 0x0003e2000c101538 */
[C---:B------:R-:W-:Y:S02]  /*13dd0*/  ISETP.GT.AND P5, PT, R3.reuse, 0x80, P3 ;  /* 0x000000800300780c */ /* 0x040fe40001fa4270 */
[C---:B------:R-:W-:Y:S01]  /*13de0*/  ISETP.GT.AND P3, PT, R3.reuse, 0x88, P3 ;  /* 0x000000880300780c */ /* 0x040fe20001f64270 */
[----:B------:R1:W-:Y:S01]  /*13df0*/  @P4 STG.E.U16 desc[UR56][R8.64+0xf2], R87 ;  /* 0x0000f25708004986 */ /* 0x0003e2000c101538 */
[C---:B------:R-:W-:Y:S02]  /*13e00*/  ISETP.GT.AND P4, PT, R3.reuse, 0x80, P2 ;  /* 0x000000800300780c */ /* 0x040fe40001784270 */
[----:B------:R-:W-:-:S07]  /*13e10*/  ISETP.GT.AND P2, PT, R3, 0x88, P2 ;  /* 0x000000880300780c */ /* 0x000fce0001744270 */
[----:B------:R1:W-:Y:S04]  /*13e20*/  @P5 STG.E.U16 desc[UR56][R12.64+0xe0], R72 ;  /* 0x0000e0480c005986 */ /* 0x0003e8000c101538 */
[----:B------:R1:W-:Y:S01]  /*13e30*/  @P4 STG.E.U16 desc[UR56][R12.64+0xe2], R73 ;  /* 0x0000e2490c004986 */ /* 0x0003e2000c101538 */
[C---:B------:R-:W-:Y:S02]  /*13e40*/  ISETP.GT.AND P4, PT, R3.reuse, 0x80, P0 ;  /* 0x000000800300780c */ /* 0x040fe40000784270 */
[C---:B------:R-:W-:Y:S01]  /*13e50*/  ISETP.GT.AND P0, PT, R3.reuse, 0x88, P0 ;  /* 0x000000880300780c */ /* 0x040fe20000704270 */
[----:B------:R1:W-:Y:S01]  /*13e60*/  @P3 STG.E.U16 desc[UR56][R10.64+0xe0], R74 ;  /* 0x0000e04a0a003986 */ /* 0x0003e2000c101538 */
[C---:B------:R-:W-:Y:S02]  /*13e70*/  ISETP.GT.AND P3, PT, R3.reuse, 0x80, P1 ;  /* 0x000000800300780c */ /* 0x040fe40000f64270 */
[----:B------:R-:W-:Y:S01]  /*13e80*/  ISETP.GT.AND P1, PT, R3, 0x88, P1 ;  /* 0x000000880300780c */ /* 0x000fe20000f24270 */
[----:B------:R1:W-:Y:S01]  /*13e90*/  @P2 STG.E.U16 desc[UR56][R10.64+0xe2], R75 ;  /* 0x0000e24b0a002986 */ /* 0x0003e2000c101538 */
[----:B------:R-:W-:-:S05]  /*13ea0*/  ISETP.GT.AND P2, PT, R4, 0x81, PT ;  /* 0x000000810400780c */ /* 0x000fca0003f44270 */
        /* <DEDUP_REMOVED lines=73> */
[----:B------:R-:W-:-:S03]  /*14340*/  ISETP.GT.AND P4, PT, R3, 0x8, P2 ;  /* 0x000000080300780c */ /* 0x000fc60001784270 */
[----:B------:R1:W-:Y:S01]  /*14350*/  @P3 STG.E.U16 desc[UR56][R12.64+0x132], R45 ;  /* 0x0001322d0c003986 */ /* 0x0003e2000c101538 */
[----:B------:R-:W-:-:S03]  /*14360*/  ISETP.GT.AND P3, PT, R4, 0xa1, PT ;  /* 0x000000a10400780c */ /* 0x000fc60003f64270 */
[----:B------:R1:W-:Y:S01]  /*14370*/  @P0 STG.E.U16 desc[UR56][R10.64+0x130], R46 ;  /* 0x0001302e0a000986 */ /* 0x0003e2000c101538 */
[C---:B------:R-:W-:Y:S02]  /*14380*/  ISETP.GT.AND P0, PT, R3.reuse, RZ, P2 ;  /* 0x000000ff0300720c */ /* 0x040fe40001704270 */
[C---:B------:R-:W-:Y:S01]  /*14390*/  ISETP.GT.AND P5, PT, R3.reuse, 0x8, P3 ;  /* 0x000000080300780c */ /* 0x040fe20001fa4270 */
[----:B------:R1:W-:Y:S01]  /*143a0*/  @P1 STG.E.U16 desc[UR56][R10.64+0x132], R47 ;  /* 0x0001322f0a001986 */ /* 0x0003e2000c101538 */
[----:B------:R-:W-:-:S09]  /*143b0*/  ISETP.GT.AND P1, PT, R3, RZ, P3 ;  /* 0x000000ff0300720c */ /* 0x000fd20001f24270 */
[----:B------:R1:W-:Y:S01]  /*143c0*/  @P0 STG.E.U16 desc[UR56][R6.64+0x140], R32 ;  /* 0x0001402006000986 */ /* 0x0003e2000c101538 */
[----:B------:R-:W-:-:S03]  /*143d0*/  ISETP.GT.AND P0, PT, R4, 0xa9, PT ;  /* 0x000000a90400780c */ /* 0x000fc60003f04270 */
[----:B------:R1:W-:Y:S01]  /*143e0*/  @P1 STG.E.U16 desc[UR56][R6.64+0x142], R33 ;  /* 0x0001422106001986 */ /* 0x0003e2000c101538 */
[----:B------:R-:W-:-:S03]  /*143f0*/  ISETP.GT.AND P1, PT, R4, 0xa8, PT ;  /* 0x000000a80400780c */ /* 0x000fc60003f24270 */
[----:B------:R1:W-:Y:S01]  /*14400*/  @P4 STG.E.U16 desc[UR56][R8.64+0x140], R34 ;  /* 0x0001402208004986 */ /* 0x0003e2000c101538 */
[----:B------:R-:W-:-:S03]  /*14410*/  ISETP.GT.AND P4, PT, R3, RZ, P0 ;  /* 0x000000ff0300720c */ /* 0x000fc60000784270 */
[----:B------:R1:W-:Y:S01]  /*14420*/  @P5 STG.E.U16 desc[UR56][R8.64+0x142], R35 ;  /* 0x0001422308005986 */ /* 0x0003e2000c101538 */
[----:B------:R-:W-:-:S09]  /*14430*/  ISETP.GT.AND P5, PT, R3, RZ, P1 ;  /* 0x000000ff0300720c */ /* 0x000fd20000fa4270 */
        /* <DEDUP_REMOVED lines=10> */
[----:B------:R1:W-:Y:S01]  /*144e0*/  @P4 STG.E.U16 desc[UR56][R12.64+0x140], R24 ;  /* 0x000140180c004986 */ /* 0x0003e2000c101538 */
[C---:B------:R-:W-:Y:S02]  /*144f0*/  ISETP.GT.AND P4, PT, R3.reuse, 0x80, P0 ;  /* 0x000000800300780c */ /* 0x040fe40000784270 */
[C---:B------:R-:W-:Y:S01]  /*14500*/  ISETP.GT.AND P0, PT, R3.reuse, 0x88, P0 ;  /* 0x000000880300780c */ /* 0x040fe20000704270 */
[----:B------:R1:W-:Y:S01]  /*14510*/  @P5 STG.E.U16 desc[UR56][R12.64+0x142], R25 ;  /* 0x000142190c005986 */ /* 0x0003e2000c101538 */
[C---:B------:R-:W-:Y:S02]  /*14520*/  ISETP.GT.AND P5, PT, R3.reuse, 0x80, P1 ;  /* 0x000000800300780c */ /* 0x040fe40000fa4270 */
[----:B------:R-:W-:Y:S01]  /*14530*/  ISETP.GT.AND P1, PT, R3, 0x88, P1 ;  /* 0x000000880300780c */ /* 0x000fe20000f24270 */
[----:B------:R1:W-:Y:S04]  /*14540*/  @P2 STG.E.U16 desc[UR56][R10.64+0x140], R26 ;  /* 0x0001401a0a002986 */ /* 0x0003e8000c101538 */
[----:B------:R1:W-:Y:S04]  /*14550*/  @P3 STG.E.U16 desc[UR56][R10.64+0x142], R27 ;  /* 0x0001421b0a003986 */ /* 0x0003e8000c101538 */
[----:B------:R1:W-:Y:S04]  /*14560*/  @P4 STG.E.U16 desc[UR56][R12.64+0x152], R29 ;  /* 0x0001521d0c004986 */ /* 0x0003e8000c101538 */
[----:B------:R1:W-:Y:S04]  /*14570*/  @P5 STG.E.U16 desc[UR56][R12.64+0x150], R28 ;  /* 0x0001501c0c005986 */ /* 0x0003e8000c101538 */
[----:B------:R1:W-:Y:S04]  /*14580*/  @P1 STG.E.U16 desc[UR56][R10.64+0x150], R30 ;  /* 0x0001501e0a001986 */ /* 0x0003e8000c101538 */
[----:B------:R1:W-:Y:S02]  /*14590*/  @P0 STG.E.U16 desc[UR56][R10.64+0x152], R31 ;  /* 0x0001521f0a000986 */ /* 0x0003e4000c101538 */
.L_x_376:
[----:B------:R-:W-:Y:S05]  /*145a0*/  BSYNC B0 ;  /* 0x0000000000007941 */ /* 0x000fea0003800000 */
.L_x_28:
[----:B------:R-:W-:Y:S01]  /*145b0*/  ULDC UR4, c[0x0][0xc] ;  /* 0x0000030000047ab9 */ /* 0x000fe20000000800 */
[----:B------:R-:W-:Y:S01]  /*145c0*/  ULDC UR5, c[0x0][0x10] ;  /* 0x0000040000057ab9 */ /* 0x000fe20000000800 */
[----:B------:R-:W2:Y:S01]  /*145d0*/  LDC R3, c[0x0][0x14] ;  /* 0x00000500ff037b82 */ /* 0x000ea20000000800 */
[----:B------:R-:W-:Y:S01]  /*145e0*/  UIMAD.WIDE.U32 UR4, UR4, UR5, URZ ;  /* 0x00000005040472a5 */ /* 0x000fe2000f8e003f */
[----:B------:R-:W-:Y:S01]  /*145f0*/  IMAD.MOV.U32 R19, RZ, RZ, R17 ;  /* 0x000000ffff137224 */ /* 0x000fe200078e0011 */
[----:B------:R-:W-:Y:S01]  /*14600*/  PRMT R0, RZ, 0x7610, R0 ;  /* 0x00007610ff007816 */ /* 0x000fe20000000000 */
[----:B------:R-:W-:-:S03]  /*14610*/  IMAD.MOV.U32 R16, RZ, RZ, -0x1 ;  /* 0xffffffffff107424 */ /* 0x000fc600078e00ff */
[----:B--2---:R-:W-:-:S04]  /*14620*/  IMAD.WIDE.U32 R18, R3, UR4, R18 ;  /* 0x0000000403127c25 */ /* 0x004fc8000f8e0012 */
[----:B------:R-:W-:Y:S01]  /*14630*/  IMAD R3, R3, UR5, RZ ;  /* 0x0000000503037c24 */ /* 0x000fe2000f8e02ff */
[----:B------:R-:W-:Y:S02]  /*14640*/  ULDC.64 UR4, c[0x0][0x650] ;  /* 0x0001940000047ab9 */ /* 0x000fe40000000a00 */
[----:B------:R-:W-:Y:S01]  /*14650*/  ISETP.GE.U32.AND P0, PT, R18, UR4, PT ;  /* 0x0000000412007c0c */ /* 0x000fe2000bf06070 */
[----:B------:R-:W-:Y:S02]  /*14660*/  IMAD.IADD R17, R19, 0x1, R3 ;  /* 0x0000000113117824 */ /* 0x000fe400078e0203 */
[----:B------:R-:W-:-:S03]  /*14670*/  IMAD.MOV.U32 R19, RZ, RZ, -0x1 ;  /* 0xffffffffff137424 */ /* 0x000fc600078e00ff */
[----:B------:R-:W-:-:S13]  /*14680*/  ISETP.GE.U32.AND.EX P0, PT, R17, UR5, PT, P0 ;  /* 0x0000000511007c0c */ /* 0x000fda000bf06100 */
[----:B------:R-:W-:Y:S05]  /*14690*/  @P0 BRA `(.L_x_377) ;  /* 0x0000000400700947 */ /* 0x000fea0003800000 */
[----:B01---5:R-:W0:Y:S01]  /*146a0*/  S2R R12, SR_CTAID.X ;  /* 0x00000000000c7919 */ /* 0x023e220000002500 */
[----:B------:R-:W1:Y:S01]  /*146b0*/  LDC.64 R10, c[0x0][0x628] ;  /* 0x00018a00ff0a7b82 */ /* 0x000e620000000a00 */
[----:B------:R-:W-:Y:S01]  /*146c0*/  ULDC UR4, c[0x0][0x150] ;  /* 0x0000540000047ab9 */ /* 0x000fe20000000800 */
[----:B------:R-:W-:Y:S01]  /*146d0*/  IMAD.MOV.U32 R8, RZ, RZ, R18 ;  /* 0x000000ffff087224 */ /* 0x000fe200078e0012 */
[----:B---34-:R-:W2:Y:S01]  /*146e0*/  S2R R20, SR_CTAID.Y ;  /* 0x0000000000147919 */ /* 0x018ea20000002600 */
[----:B------:R-:W-:-:S04]  /*146f0*/  IMAD.MOV.U32 R9, RZ, RZ, R17 ;  /* 0x000000ffff097224 */ /* 0x000fc800078e0011 */
[----:B------:R-:W3:Y:S08]  /*14700*/  LDC R19, c[0x0][0x144] ;  /* 0x00005100ff137b82 */ /* 0x000ef00000000800 */
[----:B------:R-:W4:Y:S08]  /*14710*/  LDC R0, c[0x0][0x630] ;  /* 0x00018c00ff007b82 */ /* 0x000f300000000800 */
[----:B------:R-:W2:Y:S01]  /*14720*/  LDC.64 R14, c[0x0][0x620] ;  /* 0x00018800ff0e7b82 */ /* 0x000ea20000000a00 */
[----:B-1----:R-:W-:-:S04]  /*14730*/  ISETP.NE.U32.AND P0, PT, R10, RZ, PT ;  /* 0x000000ff0a00720c */ /* 0x002fc80003f05070 */
[----:B------:R-:W-:Y:S02]  /*14740*/  ISETP.NE.AND.EX P0, PT, R11, RZ, PT, P0 ;  /* 0x000000ff0b00720c */ /* 0x000fe40003f05300 */
[----:B0-----:R-:W-:-:S05]  /*14750*/  I2FP.F32.U32 R3, R12 ;  /* 0x0000000c00037245 */ /* 0x001fca0000201000 */
[----:B------:R-:W-:-:S04]  /*14760*/  FMUL R3, R3, UR4 ;  /* 0x0000000403037c20 */ /* 0x000fc80008400000 */
[----:B------:R0:W1:Y:S02]  /*14770*/  F2I.U32.TRUNC.NTZ R16, R3 ;  /* 0x0000000300107305 */ /* 0x000064000020f000 */
[----:B---34-:R-:W-:Y:S05]  /*14780*/  @!P0 BRA `(.L_x_378) ;  /* 0x0000000000288947 */ /* 0x018fea0003800000 */
[----:B0-----:R-:W0:Y:S02]  /*14790*/  LDC R3, c[0x0][0x634] ;  /* 0x00018d00ff037b82 */ /* 0x001e240000000800 */
        /* <DEDUP_REMOVED lines=9> */
.L_x_378:
[----:B------:R-:W3:Y:S01]  /*14830*/  LDC.64 R26, c[0x0][0x640] ;  /* 0x00019000ff1a7b82 */ /* 0x000ee20000000a00 */
[-CC-:B------:R-:W-:Y:S01]  /*14840*/  SHF.R.U64 R13, R8, R0.reuse, R9.reuse ;  /* 0x00000000080d7219 */ /* 0x180fe20000001209 */
[----:B-1----:R-:W-:Y:S01]  /*14850*/  IMAD.MOV R7, RZ, RZ, -R16 ;  /* 0x000000ffff077224 */ /* 0x002fe200078e0a10 */
[----:B------:R-:W-:Y:S01]  /*14860*/  SHF.R.U32.HI R0, RZ, R0, R9 ;  /* 0x00000000ff007219 */ /* 0x000fe20000011609 */
[----:B------:R-:W-:Y:S01]  /*14870*/  IMAD.MOV.U32 R16, RZ, RZ, R18 ;  /* 0x000000ffff107224 */ /* 0x000fe200078e0012 */
[----:B0-----:R-:W-:Y:S01]  /*14880*/  IADD3 R3, P0, RZ, -R13, RZ ;  /* 0x8000000dff037210 */ /* 0x001fe20007f1e0ff */
[----:B------:R-:W-:Y:S01]  /*14890*/  IMAD R21, R19, R7, R12 ;  /* 0x0000000713157224 */ /* 0x000fe200078e020c */
[----:B------:R-:W-:Y:S01]  /*148a0*/  ULDC UR4, c[0x0][0x154] ;  /* 0x0000550000047ab9 */ /* 0x000fe20000000800 */
[----:B------:R-:W0:Y:S01]  /*148b0*/  LDC R6, c[0x0][0x618] ;  /* 0x00018600ff067b82 */ /* 0x000e220000000800 */
[----:B------:R-:W-:Y:S02]  /*148c0*/  IMAD.MOV.U32 R7, RZ, RZ, 0x1 ;  /* 0x00000001ff077424 */ /* 0x000fe400078e00ff */
[----:B------:R-:W-:-:S04]  /*148d0*/  IMAD.X R5, RZ, RZ, ~R0, P0 ;  /* 0x000000ffff057224 */ /* 0x000fc800000e0e00 */
[-C--:B--2---:R-:W-:Y:S01]  /*148e0*/  IMAD R0, R5, R14.reuse, RZ ;  /* 0x0000000e05007224 */ /* 0x084fe200078e02ff */
[----:B------:R-:W1:Y:S01]  /*148f0*/  LDC R8, c[0x0][0x608] ;  /* 0x00018200ff087b82 */ /* 0x000e620000000800 */
[----:B------:R-:W-:-:S04]  /*14900*/  IMAD.WIDE.U32 R4, R3, R14, R16 ;  /* 0x0000000e03047225 */ /* 0x000fc800078e0010 */
[----:B------:R-:W-:Y:S01]  /*14910*/  IMAD R3, R3, R15, R0 ;  /* 0x0000000f03037224 */ /* 0x000fe200078e0200 */
[----:B------:R-:W-:Y:S02]  /*14920*/  I2FP.F32.U32 R0, R20 ;  /* 0x0000001400007245 */ /* 0x000fe40000201000 */
[----:B------:R-:W2:Y:S01]  /*14930*/  LDC R22, c[0x0][0x658] ;  /* 0x00019600ff167b82 */ /* 0x000ea20000000800 */
[----:B------:R-:W-:Y:S01]  /*14940*/  IMAD.IADD R3, R5, 0x1, R3 ;  /* 0x0000000105037824 */ /* 0x000fe200078e0203 */
[----:B---3--:R-:W-:Y:S01]  /*14950*/  ISETP.NE.U32.AND P0, PT, R26, RZ, PT ;  /* 0x000000ff1a00720c */ /* 0x008fe20003f05070 */
[----:B------:R-:W-:Y:S01]  /*14960*/  FMUL R0, R0, UR4 ;  /* 0x0000000400007c20 */ /* 0x000fe20008400000 */
[----:B------:R-:W-:Y:S02]  /*14970*/  IMAD.MOV.U32 R5, RZ, RZ, -0x1 ;  /* 0xffffffffff057424 */ /* 0x000fe400078e00ff */
[----:B------:R-:W-:Y:S01]  /*14980*/  ISETP.NE.AND.EX P0, PT, R27, RZ, PT, P0 ;  /* 0x000000ff1b00720c */ /* 0x000fe20003f05300 */
[----:B------:R3:W4:Y:S01]  /*14990*/  F2I.U32.TRUNC.NTZ R15, R0 ;  /* 0x00000000000f7305 */ /* 0x000722000020f000 */
[----:B------:R-:W3:Y:S01]  /*149a0*/  LDC R19, c[0x0][0x148] ;  /* 0x00005200ff137b82 */ /* 0x000ee20000000800 */
[----:B0-----:R-:W-:-:S02]  /*149b0*/  SHF.R.U64 R12, R4, R6, R3 ;  /* 0x00000006040c7219 */ /* 0x001fc40000001203 */
[----:B------:R-:W-:-:S05]  /*149c0*/  SHF.R.U32.HI R3, RZ, R6, R3 ;  /* 0x00000006ff037219 */ /* 0x000fca0000011603 */
[----:B------:R-:W0:Y:S01]  /*149d0*/  LDC R16, c[0x0][0x600] ;  /* 0x00018000ff107b82 */ /* 0x000e220000000800 */
[-CC-:B-1----:R-:W-:Y:S02]  /*149e0*/  SHF.R.U64 R10, R12, R8.reuse, R3.reuse ;  /* 0x000000080c0a7219 */ /* 0x182fe40000001203 */
[----:B------:R-:W-:-:S05]  /*149f0*/  SHF.R.U32.HI R3, RZ, R8, R3 ;  /* 0x00000008ff037219 */ /* 0x000fca0000011603 */
[----:B------:R-:W1:Y:S01]  /*14a00*/  LDC R24, c[0x0][0x648] ;  /* 0x00019200ff187b82 */ /* 0x000e620000000800 */
[-C--:B--2---:R-:W-:Y:S02]  /*14a10*/  SHF.L.U32 R4, R5, R22.reuse, RZ ;  /* 0x0000001605047219 */ /* 0x084fe400000006ff */
[-CC-:B------:R-:W-:Y:S02]  /*14a20*/  SHF.R.U64 R14, R10, R22.reuse, R3.reuse ;  /* 0x000000160a0e7219 */ /* 0x180fe40000001203 */
[----:B------:R-:W-:Y:S02]  /*14a30*/  SHF.R.U32.HI R5, RZ, R22, R3 ;  /* 0x00000016ff057219 */ /* 0x000fe40000011603 */
[----:B------:R-:W-:Y:S01]  /*14a40*/  LOP3.LUT R25, RZ, R4, RZ, 0x33, !PT ;  /* 0x00000004ff197212 */ /* 0x000fe200078e33ff */
[----:B------:R-:W2:Y:S01]  /*14a50*/  LDC R28, c[0x0][0x638] ;  /* 0x00018e00ff1c7b82 */ /* 0x000ea20000000800 */
[----:B------:R-:W-:Y:S01]  /*14a60*/  SHF.L.U32 R22, R7, R22, RZ ;  /* 0x0000001607167219 */ /* 0x000fe200000006ff */
[----:B------:R-:W-:-:S06]  /*14a70*/  IMAD.MOV.U32 R4, RZ, RZ, R14 ;  /* 0x000000ffff047224 */ /* 0x000fcc00078e000e */
[----:B------:R-:W0:Y:S01]  /*14a80*/  LDC R29, c[0x0][0x610] ;  /* 0x00018400ff1d7b82 */ /* 0x000e220000000800 */
[----:B----4-:R-:W-:Y:S05]  /*14a90*/  @!P0 BRA `(.L_x_379) ;  /* 0x0000000000288947 */ /* 0x010fea0003800000 */
[----:B------:R-:W4:Y:S02]  /*14aa0*/  LDC R3, c[0x0][0x64c] ;  /* 0x00019300ff037b82 */ /* 0x000f240000000800 */
[----:B----4-:R-:W-:-:S05]  /*14ab0*/  IADD3 R3, P0, R14, R3, RZ ;  /* 0x000000030e037210 */ /* 0x010fca0007f1e0ff */
        /* <DEDUP_REMOVED lines=8> */
.L_x_379:
[----:B------:R-:W4:Y:S01]  /*14b40*/  LDC R3, c[0x0][0x65c] ;  /* 0x00019700ff037b82 */ /* 0x000f220000000800 */
[----:B-1-3--:R-:W-:Y:S01]  /*14b50*/  SHF.R.U64 R0, R4, R24, R5 ;  /* 0x0000001804007219 */ /* 0x00afe20000001205 */
[----:B0-----:R-:W-:Y:S01]  /*14b60*/  VIADD R7, R16, 0xffffffff ;  /* 0xffffffff10077836 */ /* 0x001fe20000000000 */
[----:B------:R-:W-:Y:S01]  /*14b70*/  LOP3.LUT R5, R10, R25, RZ, 0xc0, !PT ;  /* 0x000000190a057212 */ /* 0x000fe200078ec0ff */
[----:B------:R-:W-:Y:S02]  /*14b80*/  IMAD.MOV R15, RZ, RZ, -R15 ;  /* 0x000000ffff0f7224 */ /* 0x000fe400078e0a0f */
[----:B------:R-:W-:Y:S02]  /*14b90*/  IMAD.MOV.U32 R4, RZ, RZ, 0x1 ;  /* 0x00000001ff047424 */ /* 0x000fe400078e00ff */
[----:B------:R-:W-:Y:S01]  /*14ba0*/  IMAD R22, R22, R0, R5 ;  /* 0x0000000016167224 */ /* 0x000fe200078e0205 */
[----:B------:R-:W-:Y:S02]  /*14bb0*/  LOP3.LUT R5, R12, R7, RZ, 0xc0, !PT ;  /* 0x000000070c057212 */ /* 0x000fe400078ec0ff */
[----:B----4-:R-:W-:Y:S01]  /*14bc0*/  ISETP.NE.AND P0, PT, R3, 0x1, PT ;  /* 0x000000010300780c */ /* 0x010fe20003f05270 */
[----:B------:R-:W-:-:S04]  /*14bd0*/  IMAD.MOV R3, RZ, RZ, -R0 ;  /* 0x000000ffff037224 */ /* 0x000fc800078e0a00 */
[----:B--2---:R-:W-:-:S04]  /*14be0*/  IMAD R0, R3, R28, R14 ;  /* 0x0000001c03007224 */ /* 0x004fc800078e020e */
[----:B------:R-:W-:Y:S01]  /*14bf0*/  IMAD R3, R0, R16, R5 ;  /* 0x0000001000037224 */ /* 0x000fe200078e0205 */
[----:B------:R-:W-:Y:S01]  /*14c00*/  PRMT R0, R4, 0x7610, R0 ;  /* 0x0000761004007816 */ /* 0x000fe20000000000 */
[----:B------:R-:W-:Y:S02]  /*14c10*/  IMAD.MOV.U32 R16, RZ, RZ, R13 ;  /* 0x000000ffff107224 */ /* 0x000fe400078e000d */
[----:B------:R-:W-:-:S04]  /*14c20*/  @P0 IMAD R21, R19, R15, R20 ;  /* 0x0000000f13150224 */ /* 0x000fc800078e0214 */
[----:B------:R-:W-:-:S05]  /*14c30*/  IMAD R22, R22, R29, R21 ;  /* 0x0000001d16167224 */ /* 0x000fca00078e0215 */
[----:B------:R-:W-:Y:S02]  /*14c40*/  SEL R19, R3, R22, !P0 ;  /* 0x0000001603137207 */ /* 0x000fe40004000000 */
[----:B------:R-:W-:-:S07]  /*14c50*/  SEL R22, R22, R3, !P0 ;  /* 0x0000000316167207 */ /* 0x000fce0004000000 */
.L_x_377:
[----:B------:R-:W-:-:S13]  /*14c60*/  LOP3.LUT P0, RZ, R0, 0xff, RZ, 0xc0, !PT ;  /* 0x000000ff00ff7812 */ /* 0x000fda000780c0ff */
[----:B------:R-:W-:Y:S05]  /*14c70*/  @P0 BRA `(.L_x_380) ;  /* 0xfffffec000a00947 */ /* 0x000fea000383ffff */
[----:B------:R-:W-:Y:S05]  /*14c80*/  EXIT ;  /* 0x000000000000794d */ /* 0x000fea0003800000 */
.L_x_3:
[----:B0-----:R-:W-:Y:S01]  /*14c90*/  ULDC.64 UR4, c[0x0][0x650] ;  /* 0x0001940000047ab9 */ /* 0x001fe20000000a00 */
        /* <DEDUP_REMOVED lines=25> */
.L_x_382:
[--C-:B------:R-:W-:Y:S01]  /*14e30*/  SHF.R.U64 R12, R10, R14, R11.reuse ;  /* 0x0000000e0a0c7219 */ /* 0x100fe2000000120b */
[----:B------:R-:W0:Y:S01]  /*14e40*/  LDC R22, c[0x0][0x618] ;  /* 0x00018600ff167b82 */ /* 0x000e220000000800 */
[----:B------:R-:W-:Y:S01]  /*14e50*/  I2FP.F32.U32 R6, R4 ;  /* 0x0000000400067245 */ /* 0x000fe20000201000 */
[----:B------:R-:W-:Y:S01]  /*14e60*/  ULDC UR4, c[0x0][0x150] ;  /* 0x0000540000047ab9 */ /* 0x000fe20000000800 */
[----:B------:R-:W-:Y:S01]  /*14e70*/  SHF.R.U32.HI R5, RZ, R14, R11 ;  /* 0x0000000eff057219 */ /* 0x000fe2000001160b */
[----:B------:R-:W-:Y:S01]  /*14e80*/  IMAD.MOV.U32 R16, RZ, RZ, R18 ;  /* 0x000000ffff107224 */ /* 0x000fe200078e0012 */
[----:B------:R-:W-:Y:S01]  /*14e90*/  IADD3 R9, P0, RZ, -R12, RZ ;  /* 0x8000000cff097210 */ /* 0x000fe20007f1e0ff */
[----:B------:R-:W-:Y:S01]  /*14ea0*/  FMUL R11, R6, UR4 ;  /* 0x00000004060b7c20 */ /* 0x000fe20008400000 */
[----:B------:R-:W-:Y:S01]  /*14eb0*/  ULDC UR4, c[0x0][0x154] ;  /* 0x0000550000047ab9 */ /* 0x000fe20000000800 */
[----:B------:R-:W1:Y:S02]  /*14ec0*/  LDC.64 R24, c[0x0][0x640] ;  /* 0x00019000ff187b82 */ /* 0x000e640000000a00 */
[----:B------:R-:W-:-:S02]  /*14ed0*/  IMAD.X R5, RZ, RZ, ~R5, P0 ;  /* 0x000000ffff057224 */ /* 0x000fc400000e0e05 */
[----:B------:R-:W2:Y:S01]  /*14ee0*/  F2I.U32.TRUNC.NTZ R11, R11 ;  /* 0x0000000b000b7305 */ /* 0x000ea2000020f000 */
[----:B------:R-:W-:-:S03]  /*14ef0*/  IMAD.WIDE.U32 R6, R9, R20, R16 ;  /* 0x0000001409067225 */ /* 0x000fc600078e0010 */
[----:B------:R-:W3:Y:S01]  /*14f00*/  LDC R13, c[0x0][0x144] ;  /* 0x00005100ff0d7b82 */ /* 0x000ee20000000800 */
[----:B------:R-:W-:-:S04]  /*14f10*/  IMAD R8, R5, R20, RZ ;  /* 0x0000001405087224 */ /* 0x000fc800078e02ff */
[----:B------:R-:W-:Y:S02]  /*14f20*/  IMAD R5, R9, R21, R8 ;  /* 0x0000001509057224 */ /* 0x000fe400078e0208 */
[----:B------:R-:W-:Y:S01]  /*14f30*/  IMAD.MOV.U32 R8, RZ, RZ, -0x1 ;  /* 0xffffffffff087424 */ /* 0x000fe200078e00ff */
[----:B------:R-:W4:Y:S01]  /*14f40*/  LDC R14, c[0x0][0x608] ;  /* 0x00018200ff0e7b82 */ /* 0x000f220000000800 */
[----:B------:R-:W-:Y:S01]  /*14f50*/  IMAD.IADD R5, R7, 0x1, R5 ;  /* 0x0000000107057824 */ /* 0x000fe200078e0205 */
[----:B------:R-:W-:-:S04]  /*14f60*/  I2FP.F32.U32 R7, R3 ;  /* 0x0000000300077245 */ /* 0x000fc80000201000 */
[-C--:B0-----:R-:W-:Y:S01]  /*14f70*/  SHF.R.U64 R10, R6, R22.reuse, R5 ;  /* 0x00000016060a7219 */ /* 0x081fe20000001205 */
[----:B--2---:R-:W-:Y:S01]  /*14f80*/  IMAD.MOV R6, RZ, RZ, -R11 ;  /* 0x000000ffff067224 */ /* 0x004fe200078e0a0b */
[----:B------:R-:W0:Y:S01]  /*14f90*/  LDC R9, c[0x0][0x658] ;  /* 0x00019600ff097b82 */ /* 0x000e220000000800 */
[----:B-1----:R-:W-:Y:S01]  /*14fa0*/  ISETP.NE.U32.AND P0, PT, R24, RZ, PT ;  /* 0x000000ff1800720c */ /* 0x002fe20003f05070 */
[----:B------:R-:W-:Y:S01]  /*14fb0*/  FMUL R7, R7, UR4 ;  /* 0x0000000407077c20 */ /* 0x000fe20008400000 */
[----:B------:R-:W-:Y:S02]  /*14fc0*/  SHF.R.U32.HI R5, RZ, R22, R5 ;  /* 0x00000016ff057219 */ /* 0x000fe40000011605 */
[----:B------:R-:W-:-:S03]  /*14fd0*/  ISETP.NE.AND.EX P0, PT, R25, RZ, PT, P0 ;  /* 0x000000ff1900720c */ /* 0x000fc60003f05300 */
[----:B------:R-:W1:Y:S01]  /*14fe0*/  LDC R16, c[0x0][0x148] ;  /* 0x00005200ff107b82 */ /* 0x000e620000000800 */
[----:B---3--:R-:W-:Y:S02]  /*14ff0*/  IMAD R21, R13, R6, R4 ;  /* 0x000000060d157224 */ /* 0x008fe400078e0204 */
[----:B------:R-:W-:-:S05]  /*15000*/  IMAD.MOV.U32 R6, RZ, RZ, 0x1 ;  /* 0x00000001ff067424 */ /* 0x000fca00078e00ff */
[----:B------:R-:W2:Y:S01]  /*15010*/  LDC R19, c[0x0][0x600] ;  /* 0x00018000ff137b82 */ /* 0x000ea20000000800 */
[-CC-:B----4-:R-:W-:Y:S02]  /*15020*/  SHF.R.U64 R13, R10, R14.reuse, R5.reuse ;  /* 0x0000000e0a0d7219 */ /* 0x190fe40000001205 */
[----:B------:R-:W-:Y:S02]  /*15030*/  SHF.R.U32.HI R4, RZ, R14, R5 ;  /* 0x0000000eff047219 */ /* 0x000fe40000011605 */
[----:B------:R3:W4:Y:S03]  /*15040*/  F2I.U32.TRUNC.NTZ R14, R7 ;  /* 0x00000007000e7305 */ /* 0x000726000020f000 */
[----:B------:R-:W1:Y:S01]  /*15050*/  LDC R20, c[0x0][0x648] ;  /* 0x00019200ff147b82 */ /* 0x000e620000000800 */
[-C--:B0-----:R-:W-:Y:S02]  /*15060*/  SHF.R.U64 R15, R13, R9.reuse, R4 ;  /* 0x000000090d0f7219 */ /* 0x081fe40000001204 */
[----:B------:R-:W-:-:S02]  /*15070*/  SHF.L.U32 R8, R8, R9, RZ ;  /* 0x0000000908087219 */ /* 0x000fc400000006ff */
[-C--:B------:R-:W-:Y:S01]  /*15080*/  SHF.R.U32.HI R5, RZ, R9.reuse, R4 ;  /* 0x00000009ff057219 */ /* 0x080fe20000011604 */
[----:B------:R-:W-:Y:S01]  /*15090*/  IMAD.MOV.U32 R4, RZ, RZ, R15 ;  /* 0x000000ffff047224 */ /* 0x000fe200078e000f */
[----:B------:R-:W-:Y:S01]  /*150a0*/  SHF.L.U32 R22, R6, R9, RZ ;  /* 0x0000000906167219 */ /* 0x000fe200000006ff */
[----:B------:R-:W0:Y:S01]  /*150b0*/  LDC R23, c[0x0][0x638] ;  /* 0x00018e00ff177b82 */ /* 0x000e220000000800 */
[----:B------:R-:W-:-:S07]  /*150c0*/  LOP3.LUT R26, RZ, R8, RZ, 0x33, !PT ;  /* 0x00000008ff1a7212 */ /* 0x000fce00078e33ff */
        /* <DEDUP_REMOVED lines=12> */
.L_x_383:
[----:B------:R-:W3:Y:S01]  /*15190*/  LDC R6, c[0x0][0x65c] ;  /* 0x00019700ff067b82 */ /* 0x000ee20000000800 */
[----:B-1----:R-:W-:Y:S01]  /*151a0*/  SHF.R.U64 R5, R4, R20, R5 ;  /* 0x0000001404057219 */ /* 0x002fe20000001205 */
[----:B--2---:R-:W-:Y:S01]  /*151b0*/  VIADD R7, R19, 0xffffffff ;  /* 0xffffffff13077836 */ /* 0x004fe20000000000 */
[----:B------:R-:W-:Y:S01]  /*151c0*/  LOP3.LUT R4, R13, R26, RZ, 0xc0, !PT ;  /* 0x0000001a0d047212 */ /* 0x000fe200078ec0ff */
[----:B------:R-:W-:Y:S02]  /*151d0*/  IMAD.MOV R14, RZ, RZ, -R14 ;  /* 0x000000ffff0e7224 */ /* 0x000fe400078e0a0e */
[----:B------:R-:W-:Y:S01]  /*151e0*/  IMAD.MOV.U32 R8, RZ, RZ, R12 ;  /* 0x000000ffff087224 */ /* 0x000fe200078e000c */
[----:B------:R-:W-:Y:S01]  /*151f0*/  LOP3.LUT R10, R10, R7, RZ, 0xc0, !PT ;  /* 0x000000070a0a7212 */ /* 0x000fe200078ec0ff */
[----:B------:R-:W-:Y:S01]  /*15200*/  IMAD R4, R22, R5, R4 ;  /* 0x0000000516047224 */ /* 0x000fe200078e0204 */
[----:B---3--:R-:W-:Y:S01]  /*15210*/  ISETP.NE.AND P0, PT, R6, 0x1, PT ;  /* 0x000000010600780c */ /* 0x008fe20003f05270 */
[----:B------:R-:W-:-:S12]  /*15220*/  IMAD.MOV R6, RZ, RZ, -R5 ;  /* 0x000000ffff067224 */ /* 0x000fd800078e0a05 */
[----:B------:R-:W-:Y:S02]  /*15230*/  @P0 IMAD R21, R16, R14, R3 ;  /* 0x0000000e10150224 */ /* 0x000fe400078e0203 */
[----:B0-----:R-:W-:Y:S02]  /*15240*/  IMAD R3, R6, R23, R15 ;  /* 0x0000001706037224 */ /* 0x001fe400078e020f */
[----:B------:R-:W-:Y:S02]  /*15250*/  IMAD R7, R4, R27, R21 ;  /* 0x0000001b04077224 */ /* 0x000fe400078e0215 */
[----:B------:R-:W-:Y:S02]  /*15260*/  IMAD R4, R3, R19, R10 ;  /* 0x0000001303047224 */ /* 0x000fe400078e020a */
[----:B------:R-:W-:-:S03]  /*15270*/  IMAD.MOV.U32 R6, RZ, RZ, 0x1 ;  /* 0x00000001ff067424 */ /* 0x000fc600078e00ff */
[----:B------:R-:W-:Y:S02]  /*15280*/  SEL R9, R4, R7, !P0 ;  /* 0x0000000704097207 */ /* 0x000fe40004000000 */
[----:B------:R-:W-:-:S07]  /*15290*/  SEL R7, R7, R4, !P0 ;  /* 0x0000000407077207 */ /* 0x000fce0004000000 */
.L_x_381:
[----:B------:R-:W-:-:S08]  /*152a0*/  NOP ;  /* 0x0000000000007918 */ /* 0x000fd00000000000 */
[----:B------:R-:W0:-:S00]  /*152b0*/  USETMAXREG.DEALLOC.CTAPOOL 0x28 ;  /* 0x00000028000079c8 */ /* 0x000e0000080e0500 */
[----:B0-----:R-:W-:-:S13]  /*152c0*/  ISETP.NE.AND P0, PT, R0, RZ, PT ;  /* 0x000000ff0000720c */ /* 0x001fda0003f05270 */
[----:B------:R-:W-:Y:S05]  /*152d0*/  @P0 EXIT ;  /* 0x000000000000094d */ /* 0x000fea0003800000 */
[----:B------:R-:W-:Y:S01]  /*152e0*/  LOP3.LUT P0, RZ, R6, 0xff, RZ, 0xc0, !PT ;  /* 0x000000ff06ff7812 */ /* 0x000fe2000780c0ff */
[----:B------:R-:W-:Y:S02]  /*152f0*/  IMAD.MOV.U32 R3, RZ, RZ, 0x1 ;  /* 0x00000001ff037424 */ /* 0x000fe400078e00ff */
[----:B------:R-:W-:-:S10]  /*15300*/  IMAD.MOV.U32 R0, RZ, RZ, RZ ;  /* 0x000000ffff007224 */ /* 0x000fd400078e00ff */
[----:B------:R-:W-:Y:S05]  /*15310*/  @!P0 BRA `(.L_x_384) ;  /* 0x0000000c00748947 */ /* 0x000fea0003800000 */
[----:B------:R-:W0:Y:S01]  /*15320*/  LDC R0, c[0x0][0x28c] ;  /* 0x0000a300ff007b82 */ /* 0x000e220000000800 */
[----:B------:R-:W1:Y:S01]  /*15330*/  S2R R4, SR_TID.X ;  /* 0x0000000000047919 */ /* 0x000e620000002100 */
[----:B------:R-:W-:Y:S01]  /*15340*/  ULDC UR5, c[0x0][0x658] ;  /* 0x0001960000057ab9 */ /* 0x000fe20000000800 */
[----:B------:R-:W-:Y:S01]  /*15350*/  UMOV UR7, 0xffffffff ;  /* 0xffffffff00077882 */ /* 0x000fe20000000000 */
[----:B------:R-:W-:Y:S01]  /*15360*/  ULDC UR6, c[0x0][0xc] ;  /* 0x0000030000067ab9 */ /* 0x000fe20000000800 */
[----:B------:R-:W-:Y:S01]  /*15370*/  USHF.L.U32 UR9, UR7, UR5, URZ ;  /* 0x0000000507097299 */ /* 0x000fe2000800063f */
[----:B------:R-:W-:Y:S01]  /*15380*/  BSSY B0, `(.L_x_384) ;  /* 0x00000d6000007945 */ /* 0x000fe20003800000 */
[----:B------:R-:W-:Y:S01]  /*15390*/  UMOV UR8, 0x1 ;  /* 0x0000000100087882 */ /* 0x000fe20000000000 */
[----:B------:R-:W-:Y:S01]  /*153a0*/  ULDC UR7, c[0x0][0x10] ;  /* 0x0000040000077ab9 */ /* 0x000fe20000000800 */
[----:B------:R-:W-:Y:S01]  /*153b0*/  USHF.L.U32 UR5, UR8, UR5, URZ ;  /* 0x0000000508057299 */ /* 0x000fe2000800063f */
[----:B------:R-:W-:Y:S01]  /*153c0*/  IMAD.MOV.U32 R11, RZ, RZ, 0x1 ;  /* 0x00000001ff0b7424 */ /* 0x000fe200078e00ff */
[----:B------:R-:W-:Y:S01]  /*153d0*/  UIMAD.WIDE.U32 UR6, UR6, UR7, URZ ;  /* 0x00000007060672a5 */ /* 0x000fe2000f8e003f */
[----:B------:R-:W-:Y:S01]  /*153e0*/  LOP3.LUT R16, R2, 0x2, RZ, 0xfc, !PT ;  /* 0x0000000202107812 */ /* 0x000fe200078efcff */
[----:B------:R-:W-:Y:S01]  /*153f0*/  ULDC UR8, c[0x0][0x14] ;  /* 0x0000050000087ab9 */ /* 0x000fe20000000800 */
[----:B------:R-:W-:Y:S01]  /*15400*/  ULDC UR4, c[0x0][0x600] ;  /* 0x0001800000047ab9 */ /* 0x000fe20000000800 */
[----:B------:R-:W-:-:S02]  /*15410*/  UIMAD.WIDE.U32 UR30, UR6, UR8, URZ ;  /* 0x00000008061e72a5 */ /* 0x000fc4000f8e003f */
[----:B------:R-:W-:Y:S02]  /*15420*/  UIMAD UR7, UR7, UR8, URZ ;  /* 0x00000008070772a4 */ /* 0x000fe4000f8e023f */
[----:B------:R-:W-:Y:S02]  /*15430*/  UIADD3 UR4, UR4, -0x1, URZ ;  /* 0xffffffff04047890 */ /* 0x000fe4000fffe03f */
[----:B------:R-:W-:Y:S02]  /*15440*/  ULOP3.LUT UR6, URZ, UR9, URZ, 0x33, !UPT ;  /* 0x000000093f067292 */ /* 0x000fe4000f8e333f */
[----:B------:R-:W-:Y:S01]  /*15450*/  UIADD3 UR7, UR31, UR7, URZ ;  /* 0x000000071f077290 */ /* 0x000fe2000fffe03f */
[----:B0-----:R-:W-:Y:S01]  /*15460*/  VIADD R0, R0, 0x7f ;  /* 0x0000007f00007836 */ /* 0x001fe20000000000 */
[----:B------:R-:W-:-:S04]  /*15470*/  ULDC.64 UR38, c[0x0][0x198] ;  /* 0x0000660000267ab9 */ /* 0x000fc80000000a00 */
[----:B------:R-:W-:-:S04]  /*15480*/  SHF.R.S32.HI R3, RZ, 0x1f, R0 ;  /* 0x0000001fff037819 */ /* 0x000fc80000011400 */
[----:B------:R-:W-:Y:S01]  /*15490*/  LEA.HI R3, R3, R0, RZ, 0x7 ;  /* 0x0000000003037211 */ /* 0x000fe200078f38ff */
[----:B------:R-:W-:Y:S01]  /*154a0*/  IMAD.MOV.U32 R0, RZ, RZ, RZ ;  /* 0x000000ffff007224 */ /* 0x000fe200078e00ff */
[C---:B-1----:R-:W-:Y:S02]  /*154b0*/  LOP3.LUT P2, RZ, R4.reuse, 0x7f, RZ, 0xc0, !PT ;  /* 0x0000007f04ff7812 */ /* 0x042fe4000784c0ff */
[----:B------:R-:W-:Y:S01]  /*154c0*/  SHF.R.S32.HI R13, RZ, 0x7, R3 ;  /* 0x00000007ff0d7819 */ /* 0x000fe20000011403 */
[----:B------:R-:W-:Y:S01]  /*154d0*/  IMAD.MOV.U32 R3, RZ, RZ, 0x1 ;  /* 0x00000001ff037424 */ /* 0x000fe200078e00ff */
[----:B------:R-:W-:-:S03]  /*154e0*/  LOP3.LUT P0, RZ, R4, 0x1f, RZ, 0xc0, !PT ;  /* 0x0000001f04ff7812 */ /* 0x000fc6000780c0ff */
[----:B------:R-:W-:Y:S01]  /*154f0*/  VIADD R10, R13, 0x1 ;  /* 0x000000010d0a7836 */ /* 0x000fe20000000000 */
[----:B------:R-:W-:-:S13]  /*15500*/  PLOP3.LUT P0, PT, P0, P2, PT, 0x8a, 0x0 ;  /* 0x000000000000781c */ /* 0x000fda0000705172 */
.L_x_396:
[----:B------:R-:W-:-:S03]  /*15510*/  UMOV UR8, 0xffffffff ;  /* 0xffffffff00087882 */ /* 0x000fc60000000000 */
[----:B------:R-:W-:Y:S05]  /*15520*/  BRA.DIV UR8, `(.L_x_385) ;  /* 0x0000000e08947947 */ /* 0x000fea000b800000 */
[----:B------:R-:W-:-:S13]  /*15530*/  ELECT P6, URZ, PT ;  /* 0x00000000003f782f */ /* 0x000fda00038c0000 */
.L_x_405:
[----:B------:R-:W0:Y:S01]  /*15540*/  LDC R4, c[0x0][0x28c] ;  /* 0x0000a300ff047b82 */ /* 0x000e220000000800 */
[----:B------:R-:W-:Y:S01]  /*15550*/  BSSY B1, `(.L_x_386) ;  /* 0x0000043000017945 */ /* 0x000fe20003800000 */
[----:B0-----:R-:W-:-:S13]  /*15560*/  ISETP.LT.OR P6, PT, R4, 0x1, !P6 ;  /* 0x000000010400780c */ /* 0x001fda00077c1670 */
[----:B------:R-:W-:Y:S05]  /*15570*/  @P6 BRA `(.L_x_387) ;  /* 0x0000000400006947 */ /* 0x000fea0003800000 */
[----:B------:R-:W-:Y:S02]  /*15580*/  IMAD.SHL.U32 R14, R7, 0x100, RZ ;  /* 0x00000100070e7824 */ /* 0x000fe400078e00ff */
[----:B------:R-:W-:Y:S02]  /*15590*/  IMAD R15, R9, 0xb0, RZ ;  /* 0x000000b0090f7824 */ /* 0x000fe400078e02ff */
[----:B------:R-:W-:Y:S02]  /*155a0*/  IMAD.MOV.U32 R20, RZ, RZ, RZ ;  /* 0x000000ffff147224 */ /* 0x000fe400078e00ff */
[----:B------:R-:W-:Y:S02]  /*155b0*/  IMAD.MOV.U32 R4, RZ, RZ, R10 ;  /* 0x000000ffff047224 */ /* 0x000fe400078e000a */
[----:B------:R-:W-:Y:S02]  /*155c0*/  IMAD.MOV.U32 R5, RZ, RZ, R3 ;  /* 0x000000ffff057224 */ /* 0x000fe400078e0003 */
[----:B------:R-:W-:-:S07]  /*155d0*/  IMAD.MOV.U32 R6, RZ, RZ, R0 ;  /* 0x000000ffff067224 */ /* 0x000fce00078e0000 */
.L_x_391:
[----:B------:R-:W0:Y:S01]  /*155e0*/  S2R R12, SR_CgaCtaId ;  /* 0x00000000000c7919 */ /* 0x000e220000008800 */
[----:B------:R-:W-:Y:S01]  /*155f0*/  MOV R7, 0x400 ;  /* 0x0000040000077802 */ /* 0x000fe20000000f00 */
[----:B------:R-:W1:Y:S03]  /*15600*/  @!P2 LDC R9, c[0x0][0x500] ;  /* 0x00014000ff09ab82 */ /* 0x000e660000000800 */
[----:B0-----:R-:W-:Y:S02]  /*15610*/  LEA R19, R12, R7, 0x18 ;  /* 0x000000070c137211 */ /* 0x001fe400078ec0ff */
[----:B------:R-:W-:-:S03]  /*15620*/  SHF.L.U32 R7, R5, 0x1f, RZ ;  /* 0x0000001f05077819 */ /* 0x000fc600000006ff */
[----:B------:R-:W-:-:S04]  /*15630*/  IMAD R12, R6, 0x8, R19 ;  /* 0x00000008060c7824 */ /* 0x000fc800078e0213 */
[----:B------:R-:W0:Y:S02]  /*15640*/  SYNCS.PHASECHK.TRANS64.TRYWAIT P1, [R12+URZ+0x10], R7 ;  /* 0x000010070c0075a7 */ /* 0x000e24000802017f */
[----:B01----:R-:W-:Y:S05]  /*15650*/  @!P1 BRA `(.L_x_388) ;  /* 0x0000000c00689947 */ /* 0x003fea0003800000 */
.L_x_406:
[----:B0-----:R-:W-:Y:S01]  /*15660*/  PRMT R7, R16, 0x9910, RZ ;  /* 0x0000991010077816 */ /* 0x001fe200000000ff */
[----:B------:R0:W-:Y:S03]  /*15670*/  @!P2 SYNCS.ARRIVE.TRANS64 RZ, [R12+URZ], R9 ;  /* 0x000000090cffa9a7 */ /* 0x0001e6000800003f */
[----:B------:R-:W-:-:S13]  /*15680*/  ISETP.NE.AND P1, PT, R7, 0x2, PT ;  /* 0x000000020700780c */ /* 0x000fda0003f25270 */
[----:B0-----:R-:W-:Y:S05]  /*15690*/  @P1 BRA `(.L_x_389) ;  /* 0x0000000000041947 */ /* 0x001fea0003800000 */
[----:B------:R-:W-:Y:S01]  /*156a0*/  BPT.TRAP 0x1 ;  /* 0x000000040000795c */ /* 0x000fe20000300000 */
.L_x_389:
[----:B------:R-:W-:Y:S05]  /*156b0*/  @P0 BRA `(.L_x_390) ;  /* 0x0000000000040947 */ /* 0x000fea0003800000 */
[----:B------:R-:W-:Y:S01]  /*156c0*/  BPT.TRAP 0x1 ;  /* 0x000000040000795c */ /* 0x000fe20000300000 */
.L_x_390:
[--C-:B------:R-:W-:Y:S01]  /*156d0*/  IMAD R7, R6, 0x10000, R19.reuse ;  /* 0x0001000006077824 */ /* 0x100fe200078e0213 */
[----:B------:R-:W-:Y:S01]  /*156e0*/  R2UR UR34, R20 ;  /* 0x00000000142272ca */ /* 0x000fe200000e0000 */
[----:B------:R-:W-:Y:S01]  /*156f0*/  IMAD R19, R6, 0xb000, R19 ;  /* 0x0000b00006137824 */ /* 0x000fe200078e0213 */
[----:B------:R-:W-:Y:S01]  /*15700*/  R2UR UR33, R12 ;  /* 0x000000000c2172ca */ /* 0x000fe200000e0000 */
[----:B------:R-:W-:Y:S01]  /*15710*/  VIADD R4, R4, 0xffffffff ;  /* 0xffffffff04047836 */ /* 0x000fe20000000000 */
[----:B------:R-:W-:Y:S01]  /*15720*/  R2UR UR24, R7 ;  /* 0x00000000071872ca */ /* 0x000fe200000e0000 */
[----:B------:R-:W-:Y:S01]  /*15730*/  UIADD3 UR14, UP0, UR38, 0xf0, URZ ;  /* 0x000000f0260e7890 */ /* 0x000fe2000ff1e03f */
[----:B------:R-:W-:Y:S01]  /*15740*/  R2UR UR8, R19 ;  /* 0x00000000130872ca */ /* 0x000fe200000e0000 */
[----:B------:R-:W-:Y:S01]  /*15750*/  UIADD3 UR40, UP1, UR38, 0x1f0, URZ ;  /* 0x000001f026287890 */ /* 0x000fe2000ff3e03f */
[----:B------:R-:W-:Y:S01]  /*15760*/  R2UR UR36, R8 ;  /* 0x00000000082472ca */ /* 0x000fe200000e0000 */
[----:B------:R-:W-:Y:S01]  /*15770*/  UIADD3.X UR15, URZ, UR39, URZ, UP0, !UPT ;  /* 0x000000273f0f7290 */ /* 0x000fe200087fe43f */
[----:B------:R-:W-:Y:S01]  /*15780*/  R2UR UR35, R14 ;  /* 0x000000000e2372ca */ /* 0x000fe200000e0000 */
[----:B------:R-:W-:Y:S01]  /*15790*/  UIADD3.X UR41, URZ, UR39, URZ, UP1, !UPT ;  /* 0x000000273f297290 */ /* 0x000fe20008ffe43f */
[----:B------:R-:W-:Y:S01]  /*157a0*/  R2UR UR19, R15 ;  /* 0x000000000f1372ca */ /* 0x000fe200000e0000 */
[----:B------:R-:W-:Y:S01]  /*157b0*/  UIADD3 UR26, UR34, 0x40, URZ ;  /* 0x00000040221a7890 */ /* 0x000fe2000fffe03f */
[----:B------:R-:W-:Y:S01]  /*157c0*/  ISETP.GT.AND P3, PT, R4, 0x1, PT ;  /* 0x000000010400780c */ /* 0x000fe20003f64270 */
[----:B------:R-:W-:Y:S01]  /*157d0*/  VIADD R6, R6, 0x1 ;  /* 0x0000000106067836 */ /* 0x000fe20000000000 */
[----:B------:R-:W-:Y:S01]  /*157e0*/  UMOV UR22, 0x0 ;  /* 0x0000000000167882 */ /* 0x000fe20000000000 */
[----:B------:R-:W-:Y:S01]  /*157f0*/  UIADD3 UR32, UR24, 0x100, URZ ;  /* 0x0000010018207890 */ /* 0x000fe2000fffe03f */
[----:B------:R-:W-:Y:S01]  /*15800*/  VIADD R20, R20, 0x80 ;  /* 0x0000008014147836 */ /* 0x000fe20000000000 */
[----:B------:R-:W-:Y:S01]  /*15810*/  UIADD3 UR24, UR24, 0x8100, URZ ;  /* 0x0000810018187890 */ /* 0x000fe2000fffe03f */
[----:B------:R-:W-:Y:S01]  /*15820*/  ISETP.NE.AND P1, PT, R6, 0x2, PT ;  /* 0x000000020600780c */ /* 0x000fe20003f25270 */
[----:B------:R-:W-:-:S02]  /*15830*/  UIADD3 UR16, UR8, 0x20100, URZ ;  /* 0x0002010008107890 */ /* 0x000fc4000fffe03f */
[----:B------:R-:W-:Y:S01]  /*15840*/  UIADD3 UR8, UR8, 0x25900, URZ ;  /* 0x0002590008087890 */ /* 0x000fe2000fffe03f */
[----:B------:R-:W-:Y:S01]  /*15850*/  SEL R12, RZ, 0x1, P1 ;  /* 0x00000001ff0c7807 */ /* 0x000fe20000800000 */
[----:B------:R-:W-:Y:S01]  /*15860*/  UMOV UR23, 0x10000000 ;  /* 0x1000000000177882 */ /* 0x000fe20000000000 */
[----:B------:R-:W-:Y:S01]  /*15870*/  UMOV UR25, UR33 ;  /* 0x0000002100197c82 */ /* 0x000fe20008000000 */
[----:B------:R-:W-:Y:S01]  /*15880*/  UMOV UR28, UR36 ;  /* 0x00000024001c7c82 */ /* 0x000fe20008000000 */
[----:B------:R-:W-:Y:S01]  /*15890*/  UMOV UR27, UR35 ;  /* 0x00000023001b7c82 */ /* 0x000fe20008000000 */
[----:B------:R-:W-:Y:S01]  /*158a0*/  UMOV UR17, UR33 ;  /* 0x0000002100117c82 */ /* 0x000fe20008000000 */
[----:B------:R-:W-:Y:S01]  /*158b0*/  UMOV UR18, UR34 ;  /* 0x0000002200127c82 */ /* 0x000fe20008000000 */
[----:B------:R-:W-:Y:S01]  /*158c0*/  UMOV UR20, UR36 ;  /* 0x0000002400147c82 */ /* 0x000fe20008000000 */
[----:B------:R0:W-:Y:S01]  /*158d0*/  UTMALDG.3D [UR32], [UR14], desc[UR22] ;  /* 0x000016200e0075b4 */ /* 0x0001e20008011000 */
[----:B------:R-:W-:Y:S01]  /*158e0*/  UMOV UR9, UR33 ;  /* 0x0000002100097c82 */ /* 0x000fe20008000000 */
[----:B------:R-:W-:Y:S01]  /*158f0*/  UMOV UR11, UR19 ;  /* 0x00000013000b7c82 */ /* 0x000fe20008000000 */
[----:B------:R-:W-:Y:S01]  /*15900*/  UMOV UR12, UR36 ;  /* 0x00000024000c7c82 */ /* 0x000fe20008000000 */
[----:B------:R-:W-:Y:S01]  /*15910*/  UMOV UR10, UR26 ;  /* 0x0000001a000a7c82 */ /* 0x000fe20008000000 */
[----:B------:R-:W-:-:S02]  /*15920*/  LOP3.LUT R5, R5, R12, RZ, 0x3c, !PT ;  /* 0x0000000c05057212 */ /* 0x000fc400078e3cff */
[----:B------:R-:W-:Y:S01]  /*15930*/  SEL R6, R6, RZ, P1 ;  /* 0x000000ff06067207 */ /* 0x000fe20000800000 */
[----:B------:R0:W-:Y:S01]  /*15940*/  UTMALDG.3D [UR24], [UR14], desc[UR22] ;  /* 0x000016180e0075b4 */ /* 0x0001e20008011000 */
[----:B------:R0:W-:Y:S01]  /*15950*/  UTMALDG.3D [UR16], [UR40], desc[UR22] ;  /* 0x00001610280075b4 */ /* 0x0001e20008011000 */
[----:B------:R0:W-:Y:S02]  /*15960*/  UTMALDG.3D [UR8], [UR40], desc[UR22] ;  /* 0x00001608280075b4 */ /* 0x0001e40008011000 */
[----:B0-----:R-:W-:Y:S05]  /*15970*/  @P3 BRA `(.L_x_391) ;  /* 0xfffffffc00183947 */ /* 0x001fea000383ffff */
.L_x_387:
[----:B------:R-:W-:Y:S05]  /*15980*/  BSYNC B1 ;  /* 0x0000000000017941 */ /* 0x000fea0003800000 */
.L_x_386:
[----:B------:R-:W-:Y:S01]  /*15990*/  LOP3.LUT P3, RZ, R11, 0xff, RZ, 0xc0, !PT ;  /* 0x000000ff0bff7812 */ /* 0x000fe2000786c0ff */
[----:B------:R-:W-:Y:S01]  /*159a0*/  IMAD.IADD R0, R13, 0x1, R0 ;  /* 0x000000010d007824 */ /* 0x000fe200078e0200 */
[----:B------:R-:W-:Y:S01]  /*159b0*/  IADD3 R18, P4, R18, UR30, RZ ;  /* 0x0000001e12127c10 */ /* 0x000fe2000ff9e0ff */
[----:B------:R-:W-:Y:S01]  /*159c0*/  ULDC.64 UR8, c[0x0][0x650] ;  /* 0x0001940000087ab9 */ /* 0x000fe20000000a00 */
[----:B------:R-:W-:Y:S01]  /*159d0*/  BSSY B1, `(.L_x_392) ;  /* 0x000006e000017945 */ /* 0x000fe20003800000 */
[----:B------:R-:W-:Y:S01]  /*159e0*/  IMAD.MOV.U32 R7, RZ, RZ, -0x1 ;  /* 0xffffffffff077424 */ /* 0x000fe200078e00ff */
[----:B------:R-:W-:Y:S01]  /*159f0*/  SHF.R.U32.HI R4, RZ, 0x1, R0 ;  /* 0x00000001ff047819 */ /* 0x000fe20000011600 */
[----:B------:R-:W-:Y:S01]  /*15a00*/  IMAD.MOV.U32 R9, RZ, RZ, -0x1 ;  /* 0xffffffffff097424 */ /* 0x000fe200078e00ff */
[----:B------:R-:W-:Y:S01]  /*15a10*/  ISETP.GT.U32.AND P1, PT, R0, 0x1, PT ;  /* 0x000000010000780c */ /* 0x000fe20003f24070 */
[----:B------:R-:W-:Y:S01]  /*15a20*/  IMAD.MOV.U32 R8, RZ, RZ, -0x1 ;  /* 0xffffffffff087424 */ /* 0x000fe200078e00ff */
[----:B------:R-:W-:-:S02]  /*15a30*/  LOP3.LUT R4, R4, 0x1, RZ, 0xc0, !PT ;  /* 0x0000000104047812 */ /* 0x000fc400078ec0ff */
[----:B------:R-:W-:Y:S01]  /*15a40*/  ISETP.LT.U32.AND P1, PT, R13, 0x2, P1 ;  /* 0x000000020d00780c */ /* 0x000fe20000f21070 */
[----:B------:R-:W0:Y:S01]  /*15a50*/  @P3 S2R R6, SR_CgaCtaId ;  /* 0x0000000000063919 */ /* 0x000e220000008800 */
[----:B------:R-:W-:Y:S02]  /*15a60*/  @P3 MOV R5, 0x400 ;  /* 0x0000040000053802 */ /* 0x000fe40000000f00 */
[----:B------:R-:W-:Y:S02]  /*15a70*/  IADD3.X R17, R17, UR7, RZ, P4, !PT ;  /* 0x0000000711117c10 */ /* 0x000fe4000a7fe4ff */
[----:B------:R-:W-:Y:S02]  /*15a80*/  ISETP.GE.U32.AND P4, PT, R18, UR8, PT ;  /* 0x0000000812007c0c */ /* 0x000fe4000bf86070 */
[----:B------:R-:W-:Y:S02]  /*15a90*/  LOP3.LUT R0, R0, 0x1, RZ, 0xc0, !PT ;  /* 0x0000000100007812 */ /* 0x000fe400078ec0ff */
[----:B------:R-:W-:-:S02]  /*15aa0*/  PRMT R11, RZ, 0x7610, R11 ;  /* 0x00007610ff0b7816 */ /* 0x000fc4000000000b */
[----:B0-----:R-:W-:-:S04]  /*15ab0*/  @P3 LEA R5, R6, R5, 0x18 ;  /* 0x0000000506053211 */ /* 0x001fc800078ec0ff */
[----:B------:R0:W-:Y:S01]  /*15ac0*/  @P3 SYNCS.ARRIVE.TRANS64.A1T0 RZ, [R5+URZ+0x38], RZ ;  /* 0x000038ff05ff39a7 */ /* 0x0001e2000810003f */
[----:B------:R-:W-:Y:S02]  /*15ad0*/  ISETP.NE.U32.AND P3, PT, R4, 0x1, PT ;  /* 0x000000010400780c */ /* 0x000fe40003f65070 */
[----:B------:R-:W-:Y:S02]  /*15ae0*/  SEL R4, RZ, 0x1, !P1 ;  /* 0x00000001ff047807 */ /* 0x000fe40004800000 */
[----:B------:R-:W-:Y:S02]  /*15af0*/  ISETP.GE.U32.AND.EX P1, PT, R17, UR9, PT, P4 ;  /* 0x0000000911007c0c */ /* 0x000fe4000bf26140 */
[----:B------:R-:W-:-:S04]  /*15b00*/  ISETP.GT.U32.AND P3, PT, R13, 0x1, !P3 ;  /* 0x000000010d00780c */ /* 0x000fc80005f64070 */
[----:B0-----:R-:W-:-:S04]  /*15b10*/  SEL R5, RZ, 0x1, !P3 ;  /* 0x00000001ff057807 */ /* 0x001fc80005800000 */
[--C-:B------:R-:W-:Y:S02]  /*15b20*/  LOP3.LUT R3, R5, R3, R4.reuse, 0x96, !PT ;  /* 0x0000000305037212 */ /* 0x100fe400078e9604 */
[----:B------:R-:W-:Y:S01]  /*15b30*/  PRMT R4, RZ, 0x7610, R4 ;  /* 0x00007610ff047816 */ /* 0x000fe20000000004 */
[----:B------:R-:W-:Y:S06]  /*15b40*/  @P1 BRA `(.L_x_393) ;  /* 0x0000000400581947 */ /* 0x000fec0003800000 */
[----:B------:R-:W-:Y:S01]  /*15b50*/  ULDC.64 UR8, c[0x0][0x628] ;  /* 0x00018a0000087ab9 */ /* 0x000fe20000000a00 */
[----:B------:R-:W0:Y:S01]  /*15b60*/  S2R R14, SR_CTAID.X ;  /* 0x00000000000e7919 */ /* 0x000e220000002500 */
[----:B------:R-:W-:Y:S01]  /*15b70*/  ISETP.NE.U32.AND P1, PT, RZ, UR8, PT ;  /* 0x00000008ff007c0c */ /* 0x000fe2000bf25070 */
[----:B------:R-:W-:Y:S01]  /*15b80*/  ULDC UR11, c[0x0][0x630] ;  /* 0x00018c00000b7ab9 */ /* 0x000fe20000000800 */
[----:B------:R-:W-:Y:S01]  /*15b90*/  IMAD.MOV.U32 R4, RZ, RZ, R18 ;  /* 0x000000ffff047224 */ /* 0x000fe200078e0012 */
[----:B------:R-:W1:Y:S01]  /*15ba0*/  S2R R12, SR_CTAID.Y ;  /* 0x00000000000c7919 */ /* 0x000e620000002600 */
[----:B------:R-:W-:Y:S01]  /*15bb0*/  ISETP.NE.AND.EX P1, PT, RZ, UR9, PT, P1 ;  /* 0x00000009ff007c0c */ /* 0x000fe2000bf25310 */
[----:B------:R-:W-:-:S12]  /*15bc0*/  IMAD.MOV.U32 R5, RZ, RZ, R17 ;  /* 0x000000ffff057224 */ /* 0x000fd800078e0011 */
[----:B------:R-:W-:Y:S05]  /*15bd0*/  @!P1 BRA `(.L_x_394) ;  /* 0x0000000000289947 */ /* 0x000fea0003800000 */
[----:B------:R-:W-:Y:S02]  /*15be0*/  ULDC UR10, c[0x0][0x634] ;  /* 0x00018d00000a7ab9 */ /* 0x000fe40000000800 */
[----:B------:R-:W-:-:S05]  /*15bf0*/  IADD3 R9, P1, R18, UR10, RZ ;  /* 0x0000000a12097c10 */ /* 0x000fca000ff3e0ff */
[----:B------:R-:W-:-:S04]  /*15c00*/  IMAD.X R15, RZ, RZ, R17, P1 ;  /* 0x000000ffff0f7224 */ /* 0x000fc800008e0611 */
[----:B------:R-:W-:-:S04]  /*15c10*/  IMAD.WIDE.U32 R6, R15, UR8, RZ ;  /* 0x000000080f067c25 */ /* 0x000fc8000f8e00ff */
[----:B------:R-:W-:-:S04]  /*15c20*/  IMAD.WIDE.U32 R6, P1, R9, UR9, R6 ;  /* 0x0000000909067c25 */ /* 0x000fc8000f820006 */
[----:B------:R-:W-:-:S04]  /*15c30*/  IMAD.WIDE.U32 R8, R9, UR8, RZ ;  /* 0x0000000809087c25 */ /* 0x000fc8000f8e00ff */
[----:B------:R-:W-:Y:S01]  /*15c40*/  IMAD.X R5, RZ, RZ, RZ, P1 ;  /* 0x000000ffff057224 */ /* 0x000fe200008e06ff */
[----:B------:R-:W-:Y:S01]  /*15c50*/  IADD3 RZ, P1, R9, R6, RZ ;  /* 0x0000000609ff7210 */ /* 0x000fe20007f3e0ff */
[----:B------:R-:W-:-:S04]  /*15c60*/  IMAD.MOV.U32 R4, RZ, RZ, R7 ;  /* 0x000000ffff047224 */ /* 0x000fc800078e0007 */
[----:B------:R-:W-:-:S08]  /*15c70*/  IMAD.WIDE.U32.X R4, R15, UR9, R4, P1 ;  /* 0x000000090f047c25 */ /* 0x000fd000088e0404 */
.L_x_394:
[--C-:B------:R-:W-:Y:S01]  /*15c80*/  SHF.R.U64 R8, R4, UR11, R5.reuse ;  /* 0x0000000b04087c19 */ /* 0x100fe20008001205 */
[----:B------:R-:W-:Y:S01]  /*15c90*/  ULDC.64 UR8, c[0x0][0x620] ;  /* 0x0001880000087ab9 */ /* 0x000fe20000000a00 */
[----:B------:R-:W-:Y:S01]  /*15ca0*/  SHF.R.U32.HI R4, RZ, UR11, R5 ;  /* 0x0000000bff047c19 */ /* 0x000fe20008011605 */
[----:B------:R-:W-:Y:S01]  /*15cb0*/  IMAD.MOV.U32 R5, RZ, RZ, R17 ;  /* 0x000000ffff057224 */ /* 0x000fe200078e0011 */
[----:B------:R-:W-:Y:S01]  /*15cc0*/  IADD3 R7, P1, RZ, -R8, RZ ;  /* 0x80000008ff077210 */ /* 0x000fe20007f3e0ff */
[----:B------:R-:W2:Y:S01]  /*15cd0*/  LDC R25, c[0x0][0x144] ;  /* 0x00005100ff197b82 */ /* 0x000ea20000000800 */
[----:B0-----:R-:W-:Y:S01]  /*15ce0*/  I2FP.F32.U32 R9, R14 ;  /* 0x0000000e00097245 */ /* 0x001fe20000201000 */
[----:B------:R-:W-:Y:S01]  /*15cf0*/  ULDC.64 UR12, c[0x0][0x640] ;  /* 0x00019000000c7ab9 */ /* 0x000fe20000000a00 */
[----:B------:R-:W-:Y:S01]  /*15d00*/  ULDC UR10, c[0x0][0x608] ;  /* 0x00018200000a7ab9 */ /* 0x000fe20000000800 */
[----:B------:R-:W-:Y:S01]  /*15d10*/  IMAD.X R4, RZ, RZ, ~R4, P1 ;  /* 0x000000ffff047224 */ /* 0x000fe200008e0e04 */
[----:B------:R-:W-:-:S03]  /*15d20*/  ISETP.NE.U32.AND P1, PT, RZ, UR12, PT ;  /* 0x0000000cff007c0c */ /* 0x000fc6000bf25070 */
[----:B------:R-:W-:Y:S01]  /*15d30*/  IMAD R6, R4, UR8, RZ ;  /* 0x0000000804067c24 */ /* 0x000fe2000f8e02ff */
[----:B------:R-:W0:Y:S01]  /*15d40*/  LDC R19, c[0x0][0x148] ;  /* 0x00005200ff137b82 */ /* 0x000e220000000800 */
[----:B------:R-:W-:Y:S01]  /*15d50*/  IMAD.MOV.U32 R4, RZ, RZ, R18 ;  /* 0x000000ffff047224 */ /* 0x000fe200078e0012 */
[----:B------:R-:W-:-:S03]  /*15d60*/  ISETP.NE.AND.EX P1, PT, RZ, UR13, PT, P1 ;  /* 0x0000000dff007c0c */ /* 0x000fc6000bf25310 */
[----:B------:R-:W-:Y:S01]  /*15d70*/  IMAD.WIDE.U32 R4, R7, UR8, R4 ;  /* 0x0000000807047c25 */ /* 0x000fe2000f8e0004 */
[----:B------:R-:W-:-:S03]  /*15d80*/  ULDC UR8, c[0x0][0x150] ;  /* 0x0000540000087ab9 */ /* 0x000fc60000000800 */
[----:B------:R-:W-:Y:S02]  /*15d90*/  IMAD R7, R7, UR9, R6 ;  /* 0x0000000907077c24 */ /* 0x000fe4000f8e0206 */
[----:B------:R-:W-:Y:S01]  /*15da0*/  FMUL R6, R9, UR8 ;  /* 0x0000000809067c20 */ /* 0x000fe20008400000 */
[----:B------:R-:W-:Y:S01]  /*15db0*/  ULDC UR8, c[0x0][0x618] ;  /* 0x0001860000087ab9 */ /* 0x000fe20000000800 */
[----:B------:R-:W-:Y:S01]  /*15dc0*/  ULDC UR9, c[0x0][0x154] ;  /* 0x0000550000097ab9 */ /* 0x000fe20000000800 */
[----:B------:R-:W-:-:S03]  /*15dd0*/  IMAD.IADD R5, R5, 0x1, R7 ;  /* 0x0000000105057824 */ /* 0x000fc600078e0207 */
[----:B------:R-:W3:Y:S02]  /*15de0*/  F2I.U32.TRUNC.NTZ R6, R6 ;  /* 0x0000000600067305 */ /* 0x000ee4000020f000 */
[----:B------:R-:W-:Y:S02]  /*15df0*/  SHF.R.U64 R9, R4, UR8, R5 ;  /* 0x0000000804097c19 */ /* 0x000fe40008001205 */
[----:B-1----:R-:W-:-:S05]  /*15e00*/  I2FP.F32.U32 R4, R12 ;  /* 0x0000000c00047245 */ /* 0x002fca0000201000 */
[----:B------:R-:W-:Y:S01]  /*15e10*/  FMUL R21, R4, UR9 ;  /* 0x0000000904157c20 */ /* 0x000fe20008400000 */
[----:B------:R-:W-:Y:S01]  /*15e20*/  SHF.R.U32.HI R4, RZ, UR8, R5 ;  /* 0x00000008ff047c19 */ /* 0x000fe20008011605 */
[----:B------:R-:W-:-:S03]  /*15e30*/  ULDC UR8, c[0x0][0x658] ;  /* 0x0001960000087ab9 */ /* 0x000fc60000000800 */
[--C-:B------:R-:W-:Y:S01]  /*15e40*/  SHF.R.U64 R20, R9, UR10, R4.reuse ;  /* 0x0000000a09147c19 */ /* 0x100fe20008001204 */
[----:B------:R-:W1:Y:S01]  /*15e50*/  F2I.U32.TRUNC.NTZ R21, R21 ;  /* 0x0000001500157305 */ /* 0x000e62000020f000 */
[----:B------:R-:W-:Y:S01]  /*15e60*/  SHF.R.U32.HI R5, RZ, UR10, R4 ;  /* 0x0000000aff057c19 */ /* 0x000fe20008011604 */
[----:B---3--:R-:W-:-:S03]  /*15e70*/  IMAD.MOV R6, RZ, RZ, -R6 ;  /* 0x000000ffff067224 */ /* 0x008fc600078e0a06 */
[--C-:B------:R-:W-:Y:S01]  /*15e80*/  SHF.R.U64 R15, R20, UR8, R5.reuse ;  /* 0x00000008140f7c19 */ /* 0x100fe20008001205 */
[----:B--2---:R-:W-:Y:S01]  /*15e90*/  IMAD R14, R25, R6, R14 ;  /* 0x00000006190e7224 */ /* 0x004fe200078e020e */
[----:B------:R-:W-:-:S03]  /*15ea0*/  SHF.R.U32.HI R23, RZ, UR8, R5 ;  /* 0x00000008ff177c19 */ /* 0x000fc60008011605 */
[----:B------:R-:W-:Y:S02]  /*15eb0*/  IMAD.MOV.U32 R4, RZ, RZ, R15 ;  /* 0x000000ffff047224 */ /* 0x000fe400078e000f */
[----:B------:R-:W-:Y:S01]  /*15ec0*/  IMAD.MOV.U32 R5, RZ, RZ, R23 ;  /* 0x000000ffff057224 */ /* 0x000fe200078e0017 */
[----:B------:R-:W-:Y:S06]  /*15ed0*/  @!P1 BRA `(.L_x_395) ;  /* 0x0000000000289947 */ /* 0x000fec0003800000 */
[----:B------:R-:W-:Y:S02]  /*15ee0*/  ULDC UR8, c[0x0][0x64c] ;  /* 0x0001930000087ab9 */ /* 0x000fe40000000800 */
[----:B------:R-:W-:-:S05]  /*15ef0*/  IADD3 R5, P1, R15, UR8, RZ ;  /* 0x000000080f057c10 */ /* 0x000fca000ff3e0ff */
[----:B------:R-:W-:-:S04]  /*15f00*/  IMAD.X R23, RZ, RZ, R23, P1 ;  /* 0x000000ffff177224 */ /* 0x000fc800008e0617 */
[----:B------:R-:W-:-:S04]  /*15f10*/  IMAD.WIDE.U32 R6, R23, UR12, RZ ;  /* 0x0000000c17067c25 */ /* 0x000fc8000f8e00ff */
[----:B------:R-:W-:-:S04]  /*15f20*/  IMAD.WIDE.U32 R6, P1, R5, UR13, R6 ;  /* 0x0000000d05067c25 */ /* 0x000fc8000f820006 */
[----:B------:R-:W-:-:S04]  /*15f30*/  IMAD.WIDE.U32 R4, R5, UR12, RZ ;  /* 0x0000000c05047c25 */ /* 0x000fc8000f8e00ff */
[----:B------:R-:W-:Y:S01]  /*15f40*/  IMAD.MOV.U32 R4, RZ, RZ, R7 ;  /* 0x000000ffff047224 */ /* 0x000fe200078e0007 */
[----:B------:R-:W-:Y:S01]  /*15f50*/  IADD3 RZ, P3, R5, R6, RZ ;  /* 0x0000000605ff7210 */ /* 0x000fe20007f7e0ff */
[----:B------:R-:W-:-:S04]  /*15f60*/  IMAD.X R5, RZ, RZ, RZ, P1 ;  /* 0x000000ffff057224 */ /* 0x000fc800008e06ff */
[----:B------:R-:W-:-:S08]  /*15f70*/  IMAD.WIDE.U32.X R4, R23, UR13, R4, P3 ;  /* 0x0000000d17047c25 */ /* 0x000fd000098e0404 */
.L_x_395:
[----:B------:R-:W2:Y:S01]  /*15f80*/  LDC R6, c[0x0][0x65c] ;  /* 0x00019700ff067b82 */ /* 0x000ea20000000800 */
[----:B------:R-:W-:Y:S01]  /*15f90*/  ULDC UR8, c[0x0][0x648] ;  /* 0x0001920000087ab9 */ /* 0x000fe20000000800 */
[----:B------:R-:W-:Y:S01]  /*15fa0*/  LOP3.LUT R20, R20, UR6, RZ, 0xc0, !PT ;  /* 0x0000000614147c12 */ /* 0x000fe2000f8ec0ff */
[----:B-1----:R-:W-:Y:S01]  /*15fb0*/  IMAD.MOV R21, RZ, RZ, -R21 ;  /* 0x000000ffff157224 */ /* 0x002fe200078e0a15 */
[----:B------:R-:W-:Y:S01]  /*15fc0*/  SHF.R.U64 R5, R4, UR8, R5 ;  /* 0x0000000804057c19 */ /* 0x000fe20008001205 */
[----:B------:R-:W-:Y:S01]  /*15fd0*/  ULDC UR8, c[0x0][0x638] ;  /* 0x00018e0000087ab9 */ /* 0x000fe20000000800 */
[----:B------:R-:W-:-:S03]  /*15fe0*/  ULDC UR9, c[0x0][0x610] ;  /* 0x0001840000097ab9 */ /* 0x000fc60000000800 */
[----:B------:R-:W-:Y:S02]  /*15ff0*/  IMAD.MOV R4, RZ, RZ, -R5 ;  /* 0x000000ffff047224 */ /* 0x000fe400078e0a05 */
[----:B------:R-:W-:Y:S02]  /*16000*/  IMAD R5, R5, UR5, R20 ;  /* 0x0000000505057c24 */ /* 0x000fe4000f8e0214 */
[----:B------:R-:W-:Y:S01]  /*16010*/  IMAD R15, R4, UR8, R15 ;  /* 0x00000008040f7c24 */ /* 0x000fe2000f8e020f */
[----:B------:R-:W-:Y:S01]  /*16020*/  ULDC UR8, c[0x0][0x600] ;  /* 0x0001800000087ab9 */ /* 0x000fe20000000800 */
[----:B------:R-:W-:Y:S01]  /*16030*/  IMAD.MOV.U32 R4, RZ, RZ, 0x1 ;  /* 0x00000001ff047424 */ /* 0x000fe200078e00ff */
[----:B--2---:R-:W-:Y:S02]  /*16040*/  ISETP.NE.AND P1, PT, R6, 0x1, PT ;  /* 0x000000010600780c */ /* 0x004fe40003f25270 */
[----:B------:R-:W-:-:S05]  /*16050*/  LOP3.LUT R6, R9, UR4, RZ, 0xc0, !PT ;  /* 0x0000000409067c12 */ /* 0x000fca000f8ec0ff */
[----:B------:R-:W-:-:S06]  /*16060*/  IMAD R15, R15, UR8, R6 ;  /* 0x000000080f0f7c24 */ /* 0x000fcc000f8e0206 */
[----:B0-----:R-:W-:-:S04]  /*16070*/  @P1 IMAD R14, R19, R21, R12 ;  /* 0x00000015130e1224 */ /* 0x001fc800078e020c */
[----:B------:R-:W-:-:S05]  /*16080*/  IMAD R14, R5, UR9, R14 ;  /* 0x00000009050e7c24 */ /* 0x000fca000f8e020e */
[----:B------:R-:W-:Y:S02]  /*16090*/  SEL R9, R15, R14, !P1 ;  /* 0x0000000e0f097207 */ /* 0x000fe40004800000 */
[----:B------:R-:W-:-:S07]  /*160a0*/  SEL R7, R14, R15, !P1 ;  /* 0x0000000f0e077207 */ /* 0x000fce0004800000 */
.L_x_393:
[----:B------:R-:W-:Y:S05]  /*160b0*/  BSYNC B1 ;  /* 0x0000000000017941 */ /* 0x000fea0003800000 */
.L_x_392:
[----:B------:R-:W-:-:S13]  /*160c0*/  LOP3.LUT P1, RZ, R4, 0xff, RZ, 0xc0, !PT ;  /* 0x000000ff04ff7812 */ /* 0x000fda000782c0ff */
[----:B------:R-:W-:Y:S05]  /*160d0*/  @P1 BRA `(.L_x_396) ;  /* 0xfffffff4000c1947 */ /* 0x000fea000383ffff */
[----:B------:R-:W-:Y:S05]  /*160e0*/  BSYNC B0 ;  /* 0x0000000000007941 */ /* 0x000fea0003800000 */
.L_x_384:
[----:B------:R-:W-:-:S03]  /*160f0*/  UMOV UR8, 0xffffffff ;  /* 0xffffffff00087882 */ /* 0x000fc60000000000 */
[----:B------:R-:W-:Y:S05]  /*16100*/  BRA.DIV UR8, `(.L_x_397) ;  /* 0x0000000208d07947 */ /* 0x000fea000b800000 */
[----:B------:R-:W-:-:S13]  /*16110*/  ELECT P6, URZ, PT ;  /* 0x00000000003f782f */ /* 0x000fda00038c0000 */
.L_x_409:
[----:B------:R-:W-:Y:S04]  /*16120*/  BSSY B0, `(.L_x_398) ;  /* 0x0000019000007945 */ /* 0x000fe80003800000 */
[----:B------:R-:W-:Y:S05]  /*16130*/  @!P6 BRA `(.L_x_399) ;  /* 0x00000000005ce947 */ /* 0x000fea0003800000 */
[----:B------:R-:W-:-:S04]  /*16140*/  LOP3.LUT R2, R2, 0x2, RZ, 0xfc, !PT ;  /* 0x0000000202027812 */ /* 0x000fc800078efcff */
[----:B------:R-:W-:-:S13]  /*16150*/  ISETP.NE.AND P0, PT, R2, 0x3, PT ;  /* 0x000000030200780c */ /* 0x000fda0003f05270 */
[----:B------:R-:W-:Y:S05]  /*16160*/  @!P0 BRA `(.L_x_400) ;  /* 0x0000000000048947 */ /* 0x000fea0003800000 */
[----:B------:R-:W-:Y:S01]  /*16170*/  BPT.TRAP 0x1 ;  /* 0x000000040000795c */ /* 0x000fe20000300000 */
.L_x_400:
[----:B------:R-:W0:Y:S01]  /*16180*/  S2R R5, SR_CgaCtaId ;  /* 0x0000000000057919 */ /* 0x000e220000008800 */
[----:B------:R-:W-:Y:S02]  /*16190*/  MOV R2, 0x400 ;  /* 0x0000040000027802 */ /* 0x000fe40000000f00 */
[----:B------:R-:W-:Y:S02]  /*161a0*/  SHF.L.U32 R4, R3, 0x1f, RZ ;  /* 0x0000001f03047819 */ /* 0x000fe400000006ff */
[----:B0-----:R-:W-:-:S05]  /*161b0*/  LEA R5, R5, R2, 0x18 ;  /* 0x0000000205057211 */ /* 0x001fca00078ec0ff */
[----:B------:R-:W-:-:S04]  /*161c0*/  VIADD R5, R5, 0x10 ;  /* 0x0000001005057836 */ /* 0x000fc80000000000 */
[C---:B------:R-:W-:Y:S02]  /*161d0*/  IMAD R7, R0.reuse, 0x8, R5 ;  /* 0x0000000800077824 */ /* 0x040fe400078e0205 */
[----:B------:R-:W-:Y:S02]  /*161e0*/  VIADD R0, R0, 0x1 ;  /* 0x0000000100007836 */ /* 0x000fe40000000000 */
[----:B------:R-:W0:Y:S03]  /*161f0*/  SYNCS.PHASECHK.TRANS64.TRYWAIT P0, [R7+URZ], R4 ;  /* 0x00000004070075a7 */ /* 0x000e26000800017f */
[----:B------:R-:W-:-:S04]  /*16200*/  ISETP.NE.AND P1, PT, R0, 0x2, PT ;  /* 0x000000020000780c */ /* 0x000fc80003f25270 */
[----:B------:R-:W-:Y:S02]  /*16210*/  SEL R2, RZ, 0x1, P1 ;  /* 0x00000001ff027807 */ /* 0x000fe40000800000 */
[----:B------:R-:W-:Y:S02]  /*16220*/  SEL R0, R0, RZ, P1 ;  /* 0x000000ff00007207 */ /* 0x000fe40000800000 */
[----:B------:R-:W-:Y:S01]  /*16230*/  LOP3.LUT R2, R3, R2, RZ, 0x3c, !PT ;  /* 0x0000000203027212 */ /* 0x000fe200078e3cff */
[----:B0-----:R-:W-:Y:S06]  /*16240*/  @!P0 BRA `(.L_x_401) ;  /* 0x0000000000a08947 */ /* 0x001fec0003800000 */
.L_x_410:
[----:B------:R-:W-:Y:S01]  /*16250*/  IMAD R5, R0, 0x8, R5 ;  /* 0x0000000800057824 */ /* 0x000fe200078e0205 */
[----:B------:R-:W-:-:S07]  /*16260*/  SHF.L.U32 R0, R2, 0x1f, RZ ;  /* 0x0000001f02007819 */ /* 0x000fce00000006ff */
.L_x_402:
[----:B-1----:R1:W2:Y:S02]  /*16270*/  SYNCS.PHASECHK.TRANS64.TRYWAIT P0, [R5+URZ], R0 ;  /* 0x00000000050075a7 */ /* 0x0022a4000800017f */
[----:B--2---:R-:W-:Y:S05]  /*16280*/  @!P0 NANOSLEEP.SYNCS 0x989680 ;  /* 0x009896800000895d */ /* 0x004fea0003900000 */
[----:B------:R-:W2:Y:S02]  /*16290*/  @!P0 SYNCS.PHASECHK.TRANS64 P0, [R5+URZ], R0 ;  /* 0x00000000050085a7 */ /* 0x000ea4000800007f */
[----:B--2---:R-:W-:Y:S05]  /*162a0*/  @!P0 BRA `(.L_x_402) ;  /* 0xfffffffc00f08947 */ /* 0x004fea000383ffff */
.L_x_399:
[----:B------:R-:W-:Y:S05]  /*162b0*/  BSYNC B0 ;  /* 0x0000000000007941 */ /* 0x000fea0003800000 */
.L_x_398:
[----:B------:R-:W-:Y:S05]  /*162c0*/  EXIT ;  /* 0x000000000000794d */ /* 0x000fea0003800000 */
.L_x_17:
[----:B---3--:R3:W4:Y:S02]  /*162d0*/  SYNCS.PHASECHK.TRANS64.TRYWAIT P1, [R3+URZ], R0 ;  /* 0x00000000030075a7 */ /* 0x008724000802017f */
[----:B----4-:R-:W-:Y:S05]  /*162e0*/  @!P1 NANOSLEEP.SYNCS 0x989680 ;  /* 0x009896800000995d */ /* 0x010fea0003900000 */
[----:B------:R-:W4:Y:S02]  /*162f0*/  @!P1 SYNCS.PHASECHK.TRANS64 P1, [R3+URZ], R0 ;  /* 0x00000000030095a7 */ /* 0x000f24000802007f */
[----:B----4-:R-:W-:Y:S05]  /*16300*/  @!P1 BRA `(.L_x_17) ;  /* 0xfffffffc00f09947 */ /* 0x010fea000383ffff */
[----:B------:R-:W-:Y:S05]  /*16310*/  BRA `(.L_x_16) ;  /* 0xfffffeac00b47947 */ /* 0x000fea000383ffff */
.L_x_22:
[----:B-1----:R-:W-:-:S04]  /*16320*/  IMAD.U32 R5, RZ, RZ, UR4 ;  /* 0x00000004ff057e24 */ /* 0x002fc8000f8e00ff */
[----:B------:R1:W2:Y:S03]  /*16330*/  SYNCS.PHASECHK.TRANS64.TRYWAIT P1, [R5+URZ], R4 ;  /* 0x00000004050075a7 */ /* 0x0002a6000802017f */
[----:B--2---:R-:W-:Y:S05]  /*16340*/  @!P1 NANOSLEEP.SYNCS 0x989680 ;  /* 0x009896800000995d */ /* 0x004fea0003900000 */
[----:B------:R-:W2:Y:S02]  /*16350*/  @!P1 SYNCS.PHASECHK.TRANS64 P1, [R5+URZ], R4 ;  /* 0x00000004050095a7 */ /* 0x000ea4000802007f */
[----:B--2---:R-:W-:Y:S05]  /*16360*/  @!P1 BRA `(.L_x_22) ;  /* 0xfffffffc00ec9947 */ /* 0x004fea000383ffff */
[----:B------:R-:W-:Y:S05]  /*16370*/  BRA `(.L_x_21) ;  /* 0xfffffef000bc7947 */ /* 0x000fea000383ffff */
.L_x_385:
[----:B------:R-:W-:Y:S01]  /*16380*/  BSSY B1, `(.L_x_403) ;  /* 0x0000006000017945 */ /* 0x000fe20003800000 */
[----:B------:R-:W-:-:S07]  /*16390*/  IMAD.MOV.U32 R15, RZ, RZ, -0x1 ;  /* 0xffffffffff0f7424 */ /* 0x000fce00078e00ff */
[----:B------:R-:W-:Y:S05]  /*163a0*/  WARPSYNC.COLLECTIVE R15, `(.L_x_404) ;  /* 0x000000000f0c7348 */ /* 0x000fea0003c00000 */
[----:B------:R-:W-:Y:S02]  /*163b0*/  ELECT P6, UR62, PT ;  /* 0x00000000003e782f */ /* 0x000fe400038c0000 */
[----:B------:R-:W-:Y:S01]  /*163c0*/  MOV R14, UR62 ;  /* 0x0000003e000e7c02 */ /* 0x000fe20008000f00 */
[----:B------:R-:W-:Y:S10]  /*163d0*/  ENDCOLLECTIVE ;  /* 0x000000000000791b */ /* 0x000ff40003800000 */
.L_x_404:
[----:B------:R-:W-:Y:S05]  /*163e0*/  BSYNC B1 ;  /* 0x0000000000017941 */ /* 0x000fea0003800000 */
.L_x_403:
[----:B------:R-:W-:Y:S05]  /*163f0*/  BRA `(.L_x_405) ;  /* 0xfffffff000507947 */ /* 0x000fea000383ffff */
.L_x_388:
[----:B0-----:R0:W1:Y:S02]  /*16400*/  SYNCS.PHASECHK.TRANS64.TRYWAIT P1, [R12+URZ+0x10], R7 ;  /* 0x000010070c0075a7 */ /* 0x001064000802017f */
[----:B-1----:R-:W-:Y:S05]  /*16410*/  @!P1 NANOSLEEP.SYNCS 0x989680 ;  /* 0x009896800000995d */ /* 0x002fea0003900000 */
[----:B------:R-:W1:Y:S02]  /*16420*/  @!P1 SYNCS.PHASECHK.TRANS64 P1, [R12+URZ+0x10], R7 ;  /* 0x000010070c0095a7 */ /* 0x000e64000802007f */
[----:B-1----:R-:W-:Y:S05]  /*16430*/  @!P1 BRA `(.L_x_388) ;  /* 0xfffffffc00f09947 */ /* 0x002fea000383ffff */
[----:B------:R-:W-:Y:S05]  /*16440*/  BRA `(.L_x_406) ;  /* 0xfffffff000847947 */ /* 0x000fea000383ffff */
.L_x_397:
[----:B------:R-:W-:Y:S01]  /*16450*/  BSSY B0, `(.L_x_407) ;  /* 0x0000006000007945 */ /* 0x000fe20003800000 */
[----:B------:R-:W-:-:S07]  /*16460*/  IMAD.MOV.U32 R15, RZ, RZ, -0x1 ;  /* 0xffffffffff0f7424 */ /* 0x000fce00078e00ff */
[----:B------:R-:W-:Y:S05]  /*16470*/  WARPSYNC.COLLECTIVE R15, `(.L_x_408) ;  /* 0x000000000f0c7348 */ /* 0x000fea0003c00000 */
[----:B------:R-:W-:Y:S02]  /*16480*/  ELECT P6, UR62, PT ;  /* 0x00000000003e782f */ /* 0x000fe400038c0000 */
[----:B------:R-:W-:Y:S01]  /*16490*/  MOV R14, UR62 ;  /* 0x0000003e000e7c02 */ /* 0x000fe20008000f00 */
[----:B------:R-:W-:Y:S10]  /*164a0*/  ENDCOLLECTIVE ;  /* 0x000000000000791b */ /* 0x000ff40003800000 */
.L_x_408:
[----:B------:R-:W-:Y:S05]  /*164b0*/  BSYNC B0 ;  /* 0x0000000000007941 */ /* 0x000fea0003800000 */
.L_x_407:
[----:B------:R-:W-:Y:S05]  /*164c0*/  BRA `(.L_x_409) ;  /* 0xfffffffc00147947 */ /* 0x000fea000383ffff */
.L_x_401:
[----:B0-----:R0:W1:Y:S02]  /*164d0*/  SYNCS.PHASECHK.TRANS64.TRYWAIT P0, [R7+URZ], R4 ;  /* 0x00000004070075a7 */ /* 0x001064000800017f */
[----:B-1----:R-:W-:Y:S05]  /*164e0*/  @!P0 NANOSLEEP.SYNCS 0x989680 ;  /* 0x009896800000895d */ /* 0x002fea0003900000 */
[----:B------:R-:W1:Y:S02]  /*164f0*/  @!P0 SYNCS.PHASECHK.TRANS64 P0, [R7+URZ], R4 ;  /* 0x00000004070085a7 */ /* 0x000e64000800007f */
[----:B-1----:R-:W-:Y:S05]  /*16500*/  @!P0 BRA `(.L_x_401) ;  /* 0xfffffffc00f08947 */ /* 0x002fea000383ffff */
[----:B------:R-:W-:Y:S05]  /*16510*/  BRA `(.L_x_410) ;  /* 0xfffffffc004c7947 */ /* 0x000fea000383ffff */
.L_x_411:
[----:B------:R-:W-:-:S00]  /*16520*/  BRA `(.L_x_411) ;  /* 0xfffffffc00fc7947 */ /* 0x000fc0000383ffff */
[----:B------:R-:W-:-:S00]  /*16530*/  NOP ;  /* 0x0000000000007918 */ /* 0x000fc00000000000 */
        /* <DEDUP_REMOVED lines=12> */
.L_x_412:


//--------------------- .nv.global.init           --------------------------
	.section	.nv.global.init,"aw",@progbits
.nv.global.init:
	.type		$str$22,@object
	.size		$str$22,($str$23 - $str$22)
$str$22:
        /*0000*/ 	.byte	0x6b, 0x5f, 0x74, 0x69, 0x6c, 0x65, 0x5f, 0x63, 0x6f, 0x75, 0x6e, 0x74, 0x20, 0x3e, 0x3d, 0x20
        /*0010*/ 	.byte	0x31, 0x00
	.type		$str$23,@object
	.size		$str$23,(__unnamed_1 - $str$23)
$str$23:
        /*0012*/ 	.byte	0x2f, 0x74, 0x6d, 0x70, 0x2f, 0x63, 0x75, 0x74, 0x6c, 0x61, 0x73, 0x73, 0x5f, 0x73, 0x77, 0x65
        /*0022*/ 	.byte	0x65, 0x70, 0x5f, 0x73, 0x72, 0x63, 0x2f, 0x69, 0x6e, 0x63, 0x6c, 0x75, 0x64, 0x65, 0x2f, 0x63
        /*0032*/ 	.byte	0x75, 0x74, 0x6c, 0x61, 0x73, 0x73, 0x2f, 0x67, 0x65, 0x6d, 0x6d, 0x2f, 0x63, 0x6f, 0x6c, 0x6c
        /*0042*/ 	.byte	0x65, 0x63, 0x74, 0x69, 0x76, 0x65, 0x2f, 0x73, 0x6d, 0x39, 0x30, 0x5f, 0x6d, 0x6d, 0x61, 0x5f
        /*0052*/ 	.byte	0x74, 0x6d, 0x61, 0x5f, 0x67, 0x6d, 0x6d, 0x61, 0x5f, 0x73, 0x73, 0x5f, 0x77, 0x61, 0x72, 0x70
        /*0062*/ 	.byte	0x73, 0x70, 0x65, 0x63, 0x69, 0x61, 0x6c, 0x69, 0x7a, 0x65, 0x64, 0x2e, 0x68, 0x70, 0x70, 0x00
	.type		__unnamed_1,@object
	.size		__unnamed_1,(.L_0 - __unnamed_1)
__unnamed_1:
        /*0072*/ 	.byte	0x76, 0x6f, 0x69, 0x64, 0x20, 0x63, 0x75, 0x74, 0x6c, 0x61, 0x73, 0x73, 0x3a, 0x3a, 0x67, 0x65
        /* <DEDUP_REMOVED lines=180> */
        /*0bc2*/ 	.byte	0x6e, 0x74, 0x69, 0x74, 0x79, 0x5d, 0x00
.L_0:


//--------------------- .nv.shared._ZN7cutlass13device_kernelINS_4gemm6kernel13GemmUniversalIN4cute5tupleIJiiiiEEENS1_10collective13CollectiveMmaINS1_34MainloopSm90TmaGmmaWarpSpecializedILi2ENS5_IJNS4_1CILi1EEESB_SB_EEENS1_35KernelTmaWarpSpecializedCooperativeEEENS5_IJNSA_ILi256EEENSA_ILi176EEENSA_ILi128EEEEEENS_10bfloat16_tENS5_IJlSB_lEEESJ_SK_NS4_8TiledMMAINS4_8MMA_AtomIJNS4_4SM904GMMA27MMA_64x16x16_F32BF16BF16_SSILNSO_5MajorE0ELSQ_0ELNSO_7ScaleInE1ELSR_1EEEEEENS4_6LayoutINS5_IJNSA_ILi2EEESB_SB_EEENS5_IJSB_NSA_ILi0EEESX_EEEEENS5_IJNS4_10UnderscoreES10_S10_EEEEENS4_13SM90_TMA_LOADENS4_14ComposedLayoutINS4_7SwizzleILi3ELi4ELi3EEENS4_18smem_ptr_flag_bitsILi16EEENSU_INS5_IJNSA_ILi8EEENSA_ILi64EEEEEENS5_IJS1A_SB_EEEEEEEvNS4_8identityES13_S1E_vS1F_EENS_8epilogue10collective6detail29Sm90TmaWarpSpecializedAdapterINS1I_15DefaultEpilogueISJ_SK_SK_NS1H_6thread17LinearCombinationISJ_Li1EffLNS1M_9ScaleType4KindE0ELNS_15FloatRoundStyleE2ESJ_EENS1_15EpilogueDefaultEEEEEvvEEEEvNT_6ParamsE --------------------------
	.section	.nv.shared._ZN7cutlass13device_kernelINS_4gemm6kernel13GemmUniversalIN4cute5tupleIJiiiiEEENS1_10collective13CollectiveMmaINS1_34MainloopSm90TmaGmmaWarpSpecializedILi2ENS5_IJNS4_1CILi1EEESB_SB_EEENS1_35KernelTmaWarpSpecializedCooperativeEEENS5_IJNSA_ILi256EEENSA_ILi176EEENSA_ILi128EEEEEENS_10bfloat16_tENS5_IJlSB_lEEESJ_SK_NS4_8TiledMMAINS4_8MMA_AtomIJNS4_4SM904GMMA27MMA_64x16x16_F32BF16BF16_SSILNSO_5MajorE0ELSQ_0ELNSO_7ScaleInE1ELSR_1EEEEEENS4_6LayoutINS5_IJNSA_ILi2EEESB_SB_EEENS5_IJSB_NSA_ILi0EEESX_EEEEENS5_IJNS4_10UnderscoreES10_S10_EEEEENS4_13SM90_TMA_LOADENS4_14ComposedLayoutINS4_7SwizzleILi3ELi4ELi3EEENS4_18smem_ptr_flag_bitsILi16EEENSU_INS5_IJNSA_ILi8EEENSA_ILi64EEEEEENS5_IJS1A_SB_EEEEEEEvNS4_8identityES13_S1E_vS1F_EENS_8epilogue10collective6detail29Sm90TmaWarpSpecializedAdapterINS1I_15DefaultEpilogueISJ_SK_SK_NS1H_6thread17LinearCombinationISJ_Li1EffLNS1M_9ScaleType4KindE0ELNS_15FloatRoundStyleE2ESJ_EENS1_15EpilogueDefaultEEEEEvvEEEEvNT_6ParamsE,"aw",@nobits
	.sectionflags	@""
	.align	16
	.zero		1024


//--------------------- .nv.shared.reserved.0     --------------------------
	.section	.nv.shared.reserved.0,"aw",@nobits
	.weak		__nv_reservedSMEM_offset_0_alias
	.size		__nv_reservedSMEM_offset_0_alias, 0, 0
	.other		__nv_reservedSMEM_offset_0_alias,@"STO_CUDA_RESERVED_SHARED STV_DEFAULT"
__nv_reservedSMEM_offset_0_alias:
	.zero		0


//--------------------- .nv.global                --------------------------
	.section	.nv.global,"aw",@nobits
.nv.global:
	.type		_ZN39_INTERNAL_53ff7acf_4_k_cu_1b464c06_27354cute1_E,@object
	.size		_ZN39_INTERNAL_53ff7acf_4_k_cu_1b464c06_27354cute1_E,(_ZN39_INTERNAL_53ff7acf_4_k_cu_1b464c06_27354cuda3std3__45__cpo6cbeginE - _ZN39_INTERNAL_53ff7acf_4_k_cu_1b464c06_27354cute1_E)
_ZN39_INTERNAL_53ff7acf_4_k_cu_1b464c06_27354cute1_E:
	.zero		1
	.type		_ZN39_INTERNAL_53ff7acf_4_k_cu_1b464c06_27354cuda3std3__45__cpo6cbeginE,@object
	.size		_ZN39_INTERNAL_53ff7acf_4_k_cu_1b464c06_27354cuda3std3__45__cpo6cbeginE,(_ZN39_INTERNAL_53ff7acf_4_k_cu_1b464c06_27354cuda3std3__48in_placeE - _ZN39_INTERNAL_53ff7acf_4_k_cu_1b464c06_27354cuda3std3__45__cpo6cbeginE)
_ZN39_INTERNAL_53ff7acf_4_k_cu_1b464c06_27354cuda3std3__45__cpo6cbeginE:
	.zero		1
	.type		_ZN39_INTERNAL_53ff7acf_4_k_cu_1b464c06_27354cuda3std3__48in_placeE,@object
	.size		_ZN39_INTERNAL_53ff7acf_4_k_cu_1b464c06_27354cuda3std3__48in_placeE,(_ZN39_INTERNAL_53ff7acf_4_k_cu_1b464c06_27354cuda3std6ranges3__45__cpo9iter_moveE - _ZN39_INTERNAL_53ff7acf_4_k_cu_1b464c06_27354cuda3std3__48in_placeE)
_ZN39_INTERNAL_53ff7acf_4_k_cu_1b464c06_27354cuda3std3__48in_placeE:
	.zero		1
	.type		_ZN39_INTERNAL_53ff7acf_4_k_cu_1b464c06_27354cuda3std6ranges3__45__cpo9iter_moveE,@object
	.size		_ZN39_INTERNAL_53ff7acf_4_k_cu_1b464c06_27354cuda3std6ranges3__45__cpo9iter_moveE,(_ZN39_INTERNAL_53ff7acf_4_k_cu_1b464c06_27354cuda3std3__45__cpo5beginE - _ZN39_INTERNAL_53ff7acf_4_k_cu_1b464c06_27354cuda3std6ranges3__45__cpo9iter_moveE)
_ZN39_INTERNAL_53ff7acf_4_k_cu_1b464c06_27354cuda3std6ranges3__45__cpo9iter_moveE:
	.zero		1
	.type		_ZN39_INTERNAL_53ff7acf_4_k_cu_1b464c06_27354cuda3std3__45__cpo5beginE,@object
	.size		_ZN39_INTERNAL_53ff7acf_4_k_cu_1b464c06_27354cuda3std3__45__cpo5beginE,(_ZN39_INTERNAL_53ff7acf_4_k_cu_1b464c06_27354cuda3std3__441_GLOBAL__N__53ff7acf_4_k_cu_1b464c06_27356ignoreE - _ZN39_INTERNAL_53ff7acf_4_k_cu_1b464c06_27354cuda3std3__45__cpo5beginE)
_ZN39_INTERNAL_53ff7acf_4_k_cu_1b464c06_27354cuda3std3__45__cpo5beginE:
	.zero		1
	.type		_ZN39_INTERNAL_53ff7acf_4_k_cu_1b464c06_27354cuda3std3__441_GLOBAL__N__53ff7acf_4_k_cu_1b464c06_27356ignoreE,@object
	.size		_ZN39_INTERNAL_53ff7acf_4_k_cu_1b464c06_27354cuda3std3__441_GLOBAL__N__53ff7acf_4_k_cu_1b464c06_27356ignoreE,(_ZN39_INTERNAL_53ff7acf_4_k_cu_1b464c06_27354cute7productE - _ZN39_INTERNAL_53ff7acf_4_k_cu_1b464c06_27354cuda3std3__441_GLOBAL__N__53ff7acf_4_k_cu_1b464c06_27356ignoreE)
_ZN39_INTERNAL_53ff7acf_4_k_cu_1b464c06_27354cuda3std3__441_GLOBAL__N__53ff7acf_4_k_cu_1b464c06_27356ignoreE:
	.zero		1
	.type		_ZN39_INTERNAL_53ff7acf_4_k_cu_1b464c06_27354cute7productE,@object
	.size		_ZN39_INTERNAL_53ff7acf_4_k_cu_1b464c06_27354cute7productE,(_ZN39_INTERNAL_53ff7acf_4_k_cu_1b464c06_27354cuda3std3__45__cpo3endE - _ZN39_INTERNAL_53ff7acf_4_k_cu_1b464c06_27354cute7productE)
_ZN39_INTERNAL_53ff7acf_4_k_cu_1b464c06_27354cute7productE:
	.zero		1
	.type		_ZN39_INTERNAL_53ff7acf_4_k_cu_1b464c06_27354cuda3std3__45__cpo3endE,@object
	.size		_ZN39_INTERNAL_53ff7acf_4_k_cu_1b464c06_27354cuda3std3__45__cpo3endE,(_ZN39_INTERNAL_53ff7acf_4_k_cu_1b464c06_27354cuda3std3__419piecewise_constructE - _ZN39_INTERNAL_53ff7acf_4_k_cu_1b464c06_27354cuda3std3__45__cpo3endE)
_ZN39_INTERNAL_53ff7acf_4_k_cu_1b464c06_27354cuda3std3__45__cpo3endE:
	.zero		1
	.type		_ZN39_INTERNAL_53ff7acf_4_k_cu_1b464c06_27354cuda3std3__419piecewise_constructE,@object
	.size		_ZN39_INTERNAL_53ff7acf_4_k_cu_1b464c06_27354cuda3std3__419piecewise_constructE,(_ZN39_INTERNAL_53ff7acf_4_k_cu_1b464c06_27354cuda3std3__45__cpo4cendE - _ZN39_INTERNAL_53ff7acf_4_k_cu_1b464c06_27354cuda3std3__419piecewise_constructE)
_ZN39_INTERNAL_53ff7acf_4_k_cu_1b464c06_27354cuda3std3__419piecewise_constructE:
	.zero		1
	.type		_ZN39_INTERNAL_53ff7acf_4_k_cu_1b464c06_27354cuda3std3__45__cpo4cendE,@object
	.size		_ZN39_INTERNAL_53ff7acf_4_k_cu_1b464c06_27354cuda3std3__45__cpo4cendE,(_ZN39_INTERNAL_53ff7acf_4_k_cu_1b464c06_27354cuda3std6ranges3__45__cpo4swapE - _ZN39_INTERNAL_53ff7acf_4_k_cu_1b464c06_27354cuda3std3__45__cpo4cendE)
_ZN39_INTERNAL_53ff7acf_4_k_cu_1b464c06_27354cuda3std3__45__cpo4cendE:
	.zero		1
	.type		_ZN39_INTERNAL_53ff7acf_4_k_cu_1b464c06_27354cuda3std6ranges3__45__cpo4swapE,@object
	.size		_ZN39_INTERNAL_53ff7acf_4_k_cu_1b464c06_27354cuda3std6ranges3__45__cpo4swapE,(.L_8 - _ZN39_INTERNAL_53ff7acf_4_k_cu_1b464c06_27354cuda3std6ranges3__45__cpo4swapE)
_ZN39_INTERNAL_53ff7acf_4_k_cu_1b464c06_27354cuda3std6ranges3__45__cpo4swapE:
	.zero		1
.L_8:


//--------------------- .nv.constant0._ZN7cutlass13device_kernelINS_4gemm6kernel13GemmUniversalIN4cute5tupleIJiiiiEEENS1_10collective13CollectiveMmaINS1_34MainloopSm90TmaGmmaWarpSpecializedILi2ENS5_IJNS4_1CILi1EEESB_SB_EEENS1_35KernelTmaWarpSpecializedCooperativeEEENS5_IJNSA_ILi256EEENSA_ILi176EEENSA_ILi128EEEEEENS_10bfloat16_tENS5_IJlSB_lEEESJ_SK_NS4_8TiledMMAINS4_8MMA_AtomIJNS4_4SM904GMMA27MMA_64x16x16_F32BF16BF16_SSILNSO_5MajorE0ELSQ_0ELNSO_7ScaleInE1ELSR_1EEEEEENS4_6LayoutINS5_IJNSA_ILi2EEESB_SB_EEENS5_IJSB_NSA_ILi0EEESX_EEEEENS5_IJNS4_10UnderscoreES10_S10_EEEEENS4_13SM90_TMA_LOADENS4_14ComposedLayoutINS4_7SwizzleILi3ELi4ELi3EEENS4_18smem_ptr_flag_bitsILi16EEENSU_INS5_IJNSA_ILi8EEENSA_ILi64EEEEEENS5_IJS1A_SB_EEEEEEEvNS4_8identityES13_S1E_vS1F_EENS_8epilogue10collective6detail29Sm90TmaWarpSpecializedAdapterINS1I_15DefaultEpilogueISJ_SK_SK_NS1H_6thread17LinearCombinationISJ_Li1EffLNS1M_9ScaleType4KindE0ELNS_15FloatRoundStyleE2ESJ_EENS1_15EpilogueDefaultEEEEEvvEEEEvNT_6ParamsE --------------------------
	.section	.nv.constant0._ZN7cutlass13device_kernelINS_4gemm6kernel13GemmUniversalIN4cute5tupleIJiiiiEEENS1_10collective13CollectiveMmaINS1_34MainloopSm90TmaGmmaWarpSpecializedILi2ENS5_IJNS4_1CILi1EEESB_SB_EEENS1_35KernelTmaWarpSpecializedCooperativeEEENS5_IJNSA_ILi256EEENSA_ILi176EEENSA_ILi128EEEEEENS_10bfloat16_tENS5_IJlSB_lEEESJ_SK_NS4_8TiledMMAINS4_8MMA_AtomIJNS4_4SM904GMMA27MMA_64x16x16_F32BF16BF16_SSILNSO_5MajorE0ELSQ_0ELNSO_7ScaleInE1ELSR_1EEEEEENS4_6LayoutINS5_IJNSA_ILi2EEESB_SB_EEENS5_IJSB_NSA_ILi0EEESX_EEEEENS5_IJNS4_10UnderscoreES10_S10_EEEEENS4_13SM90_TMA_LOADENS4_14ComposedLayoutINS4_7SwizzleILi3ELi4ELi3EEENS4_18smem_ptr_flag_bitsILi16EEENSU_INS5_IJNSA_ILi8EEENSA_ILi64EEEEEENS5_IJS1A_SB_EEEEEEEvNS4_8identityES13_S1E_vS1F_EENS_8epilogue10collective6detail29Sm90TmaWarpSpecializedAdapterINS1I_15DefaultEpilogueISJ_SK_SK_NS1H_6thread17LinearCombinationISJ_Li1EffLNS1M_9ScaleType4KindE0ELNS_15FloatRoundStyleE2ESJ_EENS1_15EpilogueDefaultEEEEEvvEEEEvNT_6ParamsE,"a",@progbits
	.sectionflags	@""
	.align	4
.nv.constant0._ZN7cutlass13device_kernelINS_4gemm6kernel13GemmUniversalIN4cute5tupleIJiiiiEEENS1_10collective13CollectiveMmaINS1_34MainloopSm90TmaGmmaWarpSpecializedILi2ENS5_IJNS4_1CILi1EEESB_SB_EEENS1_35KernelTmaWarpSpecializedCooperativeEEENS5_IJNSA_ILi256EEENSA_ILi176EEENSA_ILi128EEEEEENS_10bfloat16_tENS5_IJlSB_lEEESJ_SK_NS4_8TiledMMAINS4_8MMA_AtomIJNS4_4SM904GMMA27MMA_64x16x16_F32BF16BF16_SSILNSO_5MajorE0ELSQ_0ELNSO_7ScaleInE1ELSR_1EEEEEENS4_6LayoutINS5_IJNSA_ILi2EEESB_SB_EEENS5_IJSB_NSA_ILi0EEESX_EEEEENS5_IJNS4_10UnderscoreES10_S10_EEEEENS4_13SM90_TMA_LOADENS4_14ComposedLayoutINS4_7SwizzleILi3ELi4ELi3EEENS4_18smem_ptr_flag_bitsILi16EEENSU_INS5_IJNSA_ILi8EEENSA_ILi64EEEEEENS5_IJS1A_SB_EEEEEEEvNS4_8identityES13_S1E_vS1F_EENS_8epilogue10collective6detail29Sm90TmaWarpSpecializedAdapterINS1I_15DefaultEpilogueISJ_SK_SK_NS1H_6thread17LinearCombinationISJ_Li1EffLNS1M_9ScaleType4KindE0ELNS_15FloatRoundStyleE2ESJ_EENS1_15EpilogueDefaultEEEEEvvEEEEvNT_6ParamsE:
	.zero		1664


//--------------------- SYMBOLS --------------------------

	.type		.nv.reservedSmem.offset0,@object
	.size		.nv.reservedSmem.offset0,0x4
	.type		__assertfail,@function
